//
// Generated by NVIDIA NVVM Compiler
//
// Compiler Build ID: CL-36424714
// Cuda compilation tools, release 13.0, V13.0.88
// Based on NVVM 20.0.0
//

.version 9.0
.target sm_100
.address_size 64

	// .globl	my_kernel_kernel0
// _ZZ17my_kernel_kernel0E15PadInput_shared has been demoted
// _ZZ17my_kernel_kernel0E18placeholder_shared has been demoted

.visible .entry my_kernel_kernel0(
	.param .u64 .ptr .align 1 my_kernel_kernel0_param_0,
	.param .u64 .ptr .align 1 my_kernel_kernel0_param_1,
	.param .u64 .ptr .align 1 my_kernel_kernel0_param_2
)
{
	.local .align 16 .b8 	__local_depot0[640];
	.reg .b64 	%SP;
	.reg .b64 	%SPL;
	.reg .pred 	%p<79>;
	.reg .b16 	%rs<37>;
	.reg .b32 	%r<128>;
	.reg .b32 	%f<435>;
	.reg .b64 	%rd<30>;
	// demoted variable
	.shared .align 4 .b8 _ZZ17my_kernel_kernel0E15PadInput_shared[15488];
	// demoted variable
	.shared .align 4 .b8 _ZZ17my_kernel_kernel0E18placeholder_shared[128];
	mov.u64 	%SPL, __local_depot0;
	ld.param.u64 	%rd11, [my_kernel_kernel0_param_0];
	ld.param.u64 	%rd12, [my_kernel_kernel0_param_2];
	cvta.to.global.u64 	%rd1, %rd11;
	cvta.to.global.u64 	%rd2, %rd12;
	add.u64 	%rd3, %SPL, 0;
	mov.f32 	%f18, 0f00000000;
	st.local.v4.f32 	[%rd3], {%f18, %f18, %f18, %f18};
	st.local.v4.f32 	[%rd3+320], {%f18, %f18, %f18, %f18};
	add.s64 	%rd28, %rd3, 16;
	st.local.v4.f32 	[%rd3+48], {%f18, %f18, %f18, %f18};
	st.local.v4.f32 	[%rd3+368], {%f18, %f18, %f18, %f18};
	st.local.v4.f32 	[%rd3+16], {%f18, %f18, %f18, %f18};
	st.local.v4.f32 	[%rd3+336], {%f18, %f18, %f18, %f18};
	st.local.v4.f32 	[%rd3+32], {%f18, %f18, %f18, %f18};
	st.local.v4.f32 	[%rd3+64], {%f18, %f18, %f18, %f18};
	add.s64 	%rd29, %rd3, 352;
	st.local.v4.f32 	[%rd3+352], {%f18, %f18, %f18, %f18};
	st.local.v4.f32 	[%rd3+384], {%f18, %f18, %f18, %f18};
	st.local.v4.f32 	[%rd3+80], {%f18, %f18, %f18, %f18};
	st.local.v4.f32 	[%rd3+400], {%f18, %f18, %f18, %f18};
	st.local.v4.f32 	[%rd3+128], {%f18, %f18, %f18, %f18};
	st.local.v4.f32 	[%rd3+448], {%f18, %f18, %f18, %f18};
	st.local.v4.f32 	[%rd3+96], {%f18, %f18, %f18, %f18};
	st.local.v4.f32 	[%rd3+416], {%f18, %f18, %f18, %f18};
	st.local.v4.f32 	[%rd3+112], {%f18, %f18, %f18, %f18};
	st.local.v4.f32 	[%rd3+144], {%f18, %f18, %f18, %f18};
	st.local.v4.f32 	[%rd3+432], {%f18, %f18, %f18, %f18};
	st.local.v4.f32 	[%rd3+464], {%f18, %f18, %f18, %f18};
	st.local.v4.f32 	[%rd3+160], {%f18, %f18, %f18, %f18};
	st.local.v4.f32 	[%rd3+480], {%f18, %f18, %f18, %f18};
	st.local.v4.f32 	[%rd3+208], {%f18, %f18, %f18, %f18};
	st.local.v4.f32 	[%rd3+528], {%f18, %f18, %f18, %f18};
	st.local.v4.f32 	[%rd3+176], {%f18, %f18, %f18, %f18};
	st.local.v4.f32 	[%rd3+496], {%f18, %f18, %f18, %f18};
	st.local.v4.f32 	[%rd3+192], {%f18, %f18, %f18, %f18};
	st.local.v4.f32 	[%rd3+224], {%f18, %f18, %f18, %f18};
	st.local.v4.f32 	[%rd3+512], {%f18, %f18, %f18, %f18};
	st.local.v4.f32 	[%rd3+544], {%f18, %f18, %f18, %f18};
	st.local.v4.f32 	[%rd3+240], {%f18, %f18, %f18, %f18};
	st.local.v4.f32 	[%rd3+560], {%f18, %f18, %f18, %f18};
	st.local.v4.f32 	[%rd3+288], {%f18, %f18, %f18, %f18};
	st.local.v4.f32 	[%rd3+608], {%f18, %f18, %f18, %f18};
	st.local.v4.f32 	[%rd3+256], {%f18, %f18, %f18, %f18};
	st.local.v4.f32 	[%rd3+576], {%f18, %f18, %f18, %f18};
	st.local.v4.f32 	[%rd3+272], {%f18, %f18, %f18, %f18};
	st.local.v4.f32 	[%rd3+304], {%f18, %f18, %f18, %f18};
	st.local.v4.f32 	[%rd3+592], {%f18, %f18, %f18, %f18};
	st.local.v4.f32 	[%rd3+624], {%f18, %f18, %f18, %f18};
	mov.u32 	%r1, %tid.x;
	shr.u32 	%r2, %r1, 1;
	mov.u32 	%r41, %ctaid.x;
	mul.hi.u32 	%r3, %r41, 715827883;
	mul.lo.s32 	%r4, %r3, 20;
	mul.lo.s32 	%r42, %r3, 6;
	sub.s32 	%r5, %r41, %r42;
	setp.gt.u32 	%p3, %r5, 2;
	mul.lo.s32 	%r43, %r3, 102400;
	selp.b32 	%r44, 2560, 0, %p3;
	and.b32  	%r45, %r1, 1;
	or.b32  	%r46, %r45, %r43;
	or.b32  	%r47, %r46, %r44;
	add.s32 	%r6, %r47, -5248;
	mul.hi.u32 	%r48, %r41, 1431655766;
	mul.lo.s32 	%r49, %r48, 3;
	sub.s32 	%r7, %r41, %r49;
	cvt.u16.u32 	%rs7, %r1;
	mul.hi.u16 	%rs1, %rs7, 3277;
	mul.wide.u16 	%r50, %rs1, 1936;
	mul.lo.s16 	%rs8, %rs1, 20;
	sub.s16 	%rs9, %rs7, %rs8;
	shr.u16 	%rs2, %rs9, 2;
	mul.lo.s16 	%rs10, %rs2, 176;
	cvt.u32.u16 	%r51, %rs10;
	and.b32  	%r8, %r1, 3;
	mad.lo.s32 	%r52, %r8, 10, %r50;
	add.s32 	%r9, %r52, %r51;
	mov.b32 	%r118, 0;
$L__BB0_1:
	bar.sync 	0;
	shl.b32 	%r54, %r118, 1;
	add.s32 	%r11, %r6, %r54;
	mov.b32 	%r119, 0;
$L__BB0_2:
	mad.lo.s32 	%r13, %r119, 20, %r2;
	setp.gt.u32 	%p4, %r13, 1935;
	@%p4 bra 	$L__BB0_8;
	mad.lo.s32 	%r14, %r119, 40, %r1;
	setp.gt.u32 	%p5, %r14, 3871;
	mov.f32 	%f433, 0f00000000;
	@%p5 bra 	$L__BB0_8;
	cvt.u16.u32 	%rs3, %r13;
	mul.hi.u16 	%rs11, %rs3, 4333;
	shr.u16 	%rs12, %rs11, 5;
	mul.lo.s16 	%rs13, %rs12, 484;
	sub.s16 	%rs14, %rs3, %rs13;
	mul.hi.u16 	%rs16, %rs14, 2979;
	cvt.u32.u16 	%r15, %rs16;
	or.b32  	%r55, %r4, %r15;
	setp.eq.s32 	%p6, %r55, 0;
	add.s32 	%r56, %r4, %r15;
	setp.gt.u32 	%p7, %r56, 40;
	or.pred  	%p8, %p6, %p7;
	@%p8 bra 	$L__BB0_7;
	setp.gt.u32 	%p9, %r5, 2;
	mul.hi.u16 	%rs17, %rs3, -17873;
	shr.u16 	%rs18, %rs17, 4;
	mul.lo.s16 	%rs19, %rs18, 22;
	sub.s16 	%rs4, %rs3, %rs19;
	setp.ne.s16 	%p10, %rs4, 0;
	setp.lt.u16 	%p11, %rs4, 21;
	selp.u32 	%r57, -1, 0, %p10;
	selp.u32 	%r58, -1, 0, %p11;
	selp.b32 	%r59, %r58, %r57, %p9;
	and.b32  	%r60, %r59, 1;
	setp.eq.b32 	%p12, %r60, 1;
	not.pred 	%p13, %p12;
	@%p13 bra 	$L__BB0_7;
	cvt.u32.u16 	%r61, %rs12;
	shl.b16 	%rs22, %rs4, 7;
	cvt.u32.u16 	%r62, %rs22;
	mad.lo.s32 	%r63, %r61, 204800, %r11;
	add.s32 	%r64, %r63, %r62;
	mad.lo.s32 	%r65, %r15, 5120, %r64;
	mul.wide.s32 	%rd14, %r65, 4;
	add.s64 	%rd15, %rd1, %rd14;
	ld.global.nc.f32 	%f433, [%rd15];
$L__BB0_7:
	shl.b32 	%r66, %r14, 2;
	mov.u32 	%r67, _ZZ17my_kernel_kernel0E15PadInput_shared;
	add.s32 	%r68, %r67, %r66;
	st.shared.f32 	[%r68], %f433;
$L__BB0_8:
	add.s32 	%r16, %r119, 1;
	setp.eq.s32 	%p14, %r16, 97;
	@%p14 bra 	$L__BB0_16;
	setp.gt.u32 	%p15, %r13, 1915;
	@%p15 bra 	$L__BB0_15;
	mad.lo.s32 	%r17, %r16, 40, %r1;
	setp.gt.u32 	%p16, %r17, 3871;
	mov.f32 	%f434, 0f00000000;
	@%p16 bra 	$L__BB0_15;
	cvt.u16.u32 	%rs23, %r13;
	add.s16 	%rs5, %rs23, 20;
	mul.hi.u16 	%rs24, %rs5, 4333;
	shr.u16 	%rs25, %rs24, 5;
	mul.lo.s16 	%rs26, %rs25, 484;
	sub.s16 	%rs27, %rs5, %rs26;
	mul.hi.u16 	%rs29, %rs27, 2979;
	cvt.u32.u16 	%r18, %rs29;
	or.b32  	%r69, %r4, %r18;
	setp.eq.s32 	%p17, %r69, 0;
	add.s32 	%r70, %r4, %r18;
	setp.gt.u32 	%p18, %r70, 40;
	or.pred  	%p19, %p17, %p18;
	@%p19 bra 	$L__BB0_14;
	setp.gt.u32 	%p20, %r5, 2;
	mul.hi.u16 	%rs30, %rs5, -17873;
	shr.u16 	%rs31, %rs30, 4;
	mul.lo.s16 	%rs32, %rs31, 22;
	sub.s16 	%rs6, %rs5, %rs32;
	setp.ne.s16 	%p21, %rs6, 0;
	setp.lt.u16 	%p22, %rs6, 21;
	selp.u32 	%r71, -1, 0, %p21;
	selp.u32 	%r72, -1, 0, %p22;
	selp.b32 	%r73, %r72, %r71, %p20;
	and.b32  	%r74, %r73, 1;
	setp.eq.b32 	%p23, %r74, 1;
	not.pred 	%p24, %p23;
	@%p24 bra 	$L__BB0_14;
	cvt.u32.u16 	%r75, %rs25;
	shl.b16 	%rs35, %rs6, 7;
	cvt.u32.u16 	%r76, %rs35;
	mad.lo.s32 	%r77, %r75, 204800, %r11;
	add.s32 	%r78, %r77, %r76;
	mad.lo.s32 	%r79, %r18, 5120, %r78;
	mul.wide.s32 	%rd16, %r79, 4;
	add.s64 	%rd17, %rd1, %rd16;
	ld.global.nc.f32 	%f434, [%rd17];
$L__BB0_14:
	shl.b32 	%r80, %r17, 2;
	mov.u32 	%r81, _ZZ17my_kernel_kernel0E15PadInput_shared;
	add.s32 	%r82, %r81, %r80;
	st.shared.f32 	[%r82], %f434;
$L__BB0_15:
	add.s32 	%r119, %r119, 2;
	bra.uni 	$L__BB0_2;
$L__BB0_16:
	setp.gt.u32 	%p25, %r1, 31;
	@%p25 bra 	$L__BB0_18;
	ld.param.u64 	%rd27, [my_kernel_kernel0_param_1];
	mad.lo.s32 	%r83, %r2, 384, %r7;
	and.b32  	%r84, %r1, 1;
	setp.eq.b32 	%p26, %r84, 1;
	selp.b32 	%r85, 3, 0, %p26;
	add.s32 	%r86, %r83, %r85;
	mad.lo.s32 	%r87, %r118, 6, %r86;
	cvta.to.global.u64 	%rd18, %rd27;
	mul.wide.u32 	%rd19, %r87, 4;
	add.s64 	%rd20, %rd18, %rd19;
	ld.global.nc.f32 	%f23, [%rd20];
	shl.b32 	%r88, %r1, 2;
	mov.u32 	%r89, _ZZ17my_kernel_kernel0E18placeholder_shared;
	add.s32 	%r90, %r89, %r88;
	st.shared.f32 	[%r90], %f23;
$L__BB0_18:
	bar.sync 	0;
	mov.b32 	%r120, 0;
	mov.pred 	%p77, -1;
$L__BB0_19:
	mov.pred 	%p1, %p77;
	shl.b32 	%r21, %r120, 4;
	mov.b32 	%r121, 0;
	mov.pred 	%p78, -1;
$L__BB0_20:
	mov.pred 	%p2, %p78;
	add.s32 	%r23, %r9, %r121;
	sub.s32 	%r94, %r121, %r21;
	shl.b32 	%r95, %r94, 2;
	mov.u32 	%r96, _ZZ17my_kernel_kernel0E18placeholder_shared;
	add.s32 	%r97, %r96, %r95;
	ld.shared.f32 	%f5, [%r97+120];
	mul.f32 	%f6, %f5, 0f00000000;
	ld.shared.f32 	%f7, [%r97+112];
	mul.f32 	%f8, %f7, 0f00000000;
	ld.shared.f32 	%f9, [%r97+104];
	mul.f32 	%f10, %f9, 0f00000000;
	ld.shared.f32 	%f11, [%r97+96];
	mul.f32 	%f12, %f11, 0f00000000;
	ld.shared.f32 	%f13, [%r97+88];
	mul.f32 	%f14, %f13, 0f00000000;
	ld.shared.f32 	%f15, [%r97+80];
	ld.shared.f32 	%f16, [%r97+72];
	ld.shared.f32 	%f17, [%r97+64];
	mov.b32 	%r122, 0;
$L__BB0_21:
	mul.lo.s32 	%r25, %r122, 20;
	add.s32 	%r99, %r122, %r120;
	mul.lo.s32 	%r26, %r99, 44;
	mov.b32 	%r123, 0;
$L__BB0_22:
	shl.b32 	%r100, %r123, 1;
	add.s32 	%r101, %r100, %r25;
	add.s32 	%r102, %r23, %r100;
	add.s32 	%r103, %r102, %r26;
	mul.wide.u32 	%rd21, %r101, 4;
	add.s64 	%rd22, %rd3, %rd21;
	ld.local.v2.f32 	{%f24, %f25}, [%rd22];
	shl.b32 	%r104, %r103, 2;
	mov.u32 	%r105, _ZZ17my_kernel_kernel0E15PadInput_shared;
	add.s32 	%r106, %r105, %r104;
	ld.shared.f32 	%f26, [%r106];
	fma.rn.f32 	%f27, %f26, %f5, %f24;
	add.f32 	%f28, %f25, %f6;
	ld.local.v2.f32 	{%f29, %f30}, [%rd22+40];
	add.f32 	%f31, %f29, %f6;
	add.f32 	%f32, %f30, %f6;
	ld.local.v2.f32 	{%f33, %f34}, [%rd22+320];
	ld.shared.f32 	%f35, [%r106+3872];
	fma.rn.f32 	%f36, %f35, %f5, %f33;
	add.f32 	%f37, %f34, %f6;
	ld.local.v2.f32 	{%f38, %f39}, [%rd22+360];
	add.f32 	%f40, %f38, %f6;
	add.f32 	%f41, %f39, %f6;
	add.f32 	%f42, %f27, %f8;
	ld.shared.f32 	%f43, [%r106+8];
	fma.rn.f32 	%f44, %f43, %f7, %f28;
	add.f32 	%f45, %f31, %f8;
	add.f32 	%f46, %f32, %f8;
	add.f32 	%f47, %f36, %f8;
	ld.shared.f32 	%f48, [%r106+3880];
	fma.rn.f32 	%f49, %f48, %f7, %f37;
	add.f32 	%f50, %f40, %f8;
	add.f32 	%f51, %f41, %f8;
	fma.rn.f32 	%f52, %f43, %f9, %f42;
	add.f32 	%f53, %f44, %f10;
	add.f32 	%f54, %f45, %f10;
	add.f32 	%f55, %f46, %f10;
	fma.rn.f32 	%f56, %f48, %f9, %f47;
	add.f32 	%f57, %f49, %f10;
	add.f32 	%f58, %f50, %f10;
	add.f32 	%f59, %f51, %f10;
	add.f32 	%f60, %f52, %f12;
	ld.shared.f32 	%f61, [%r106+16];
	fma.rn.f32 	%f62, %f61, %f11, %f53;
	add.f32 	%f63, %f54, %f12;
	add.f32 	%f64, %f55, %f12;
	add.f32 	%f65, %f56, %f12;
	ld.shared.f32 	%f66, [%r106+3888];
	fma.rn.f32 	%f67, %f66, %f11, %f57;
	add.f32 	%f68, %f58, %f12;
	add.f32 	%f69, %f59, %f12;
	add.f32 	%f70, %f60, %f14;
	add.f32 	%f71, %f62, %f14;
	ld.shared.f32 	%f72, [%r106+176];
	fma.rn.f32 	%f73, %f72, %f13, %f63;
	add.f32 	%f74, %f64, %f14;
	add.f32 	%f75, %f65, %f14;
	add.f32 	%f76, %f67, %f14;
	ld.shared.f32 	%f77, [%r106+4048];
	fma.rn.f32 	%f78, %f77, %f13, %f68;
	add.f32 	%f79, %f69, %f14;
	mul.f32 	%f80, %f15, 0f00000000;
	add.f32 	%f81, %f70, %f80;
	add.f32 	%f82, %f71, %f80;
	add.f32 	%f83, %f73, %f80;
	ld.shared.f32 	%f84, [%r106+184];
	fma.rn.f32 	%f85, %f84, %f15, %f74;
	add.f32 	%f86, %f75, %f80;
	add.f32 	%f87, %f76, %f80;
	add.f32 	%f88, %f78, %f80;
	ld.shared.f32 	%f89, [%r106+4056];
	fma.rn.f32 	%f90, %f89, %f15, %f79;
	mul.f32 	%f91, %f16, 0f00000000;
	add.f32 	%f92, %f81, %f91;
	add.f32 	%f93, %f82, %f91;
	fma.rn.f32 	%f94, %f84, %f16, %f83;
	add.f32 	%f95, %f85, %f91;
	add.f32 	%f96, %f86, %f91;
	add.f32 	%f97, %f87, %f91;
	fma.rn.f32 	%f98, %f89, %f16, %f88;
	add.f32 	%f99, %f90, %f91;
	mul.f32 	%f100, %f17, 0f00000000;
	add.f32 	%f101, %f92, %f100;
	add.f32 	%f102, %f93, %f100;
	st.local.v2.f32 	[%rd22], {%f101, %f102};
	add.f32 	%f103, %f94, %f100;
	ld.shared.f32 	%f104, [%r106+192];
	fma.rn.f32 	%f105, %f104, %f17, %f95;
	st.local.v2.f32 	[%rd22+40], {%f103, %f105};
	add.f32 	%f106, %f96, %f100;
	add.f32 	%f107, %f97, %f100;
	st.local.v2.f32 	[%rd22+320], {%f106, %f107};
	add.f32 	%f108, %f98, %f100;
	ld.shared.f32 	%f109, [%r106+4064];
	fma.rn.f32 	%f110, %f109, %f17, %f99;
	st.local.v2.f32 	[%rd22+360], {%f108, %f110};
	add.s32 	%r123, %r123, 1;
	setp.ne.s32 	%p29, %r123, 5;
	@%p29 bra 	$L__BB0_22;
	add.s32 	%r122, %r122, 1;
	setp.ne.s32 	%p30, %r122, 4;
	@%p30 bra 	$L__BB0_21;
	mov.b32 	%r121, 1;
	mov.pred 	%p78, 0;
	@%p2 bra 	$L__BB0_20;
	mov.b32 	%r120, 1;
	mov.pred 	%p77, 0;
	@%p1 bra 	$L__BB0_19;
	add.s32 	%r118, %r118, 1;
	setp.ne.s32 	%p33, %r118, 64;
	@%p33 bra 	$L__BB0_1;
	setp.gt.u32 	%p34, %r5, 2;
	mul.wide.u16 	%r110, %rs1, -27136;
	mul.lo.s16 	%rs36, %rs2, 1920;
	cvt.u32.u16 	%r111, %rs36;
	selp.b32 	%r112, 120, 0, %p34;
	mad.lo.s32 	%r113, %r3, 9600, %r7;
	mad.lo.s32 	%r114, %r8, 30, %r113;
	add.s32 	%r115, %r114, %r112;
	add.s32 	%r116, %r115, %r110;
	add.s32 	%r126, %r116, %r111;
	mov.b32 	%r125, 0;
	mov.u32 	%r124, %r126;
$L__BB0_28:
	ld.local.v2.f32 	{%f111, %f112}, [%rd28+-16];
	abs.f32 	%f113, %f111;
	mul.f32 	%f114, %f113, 0f4038AA3B;
	ex2.approx.ftz.f32 	%f115, %f114;
	add.f32 	%f116, %f115, 0f3F800000;
	rcp.approx.ftz.f32 	%f117, %f116;
	fma.rn.f32 	%f118, %f117, 0fC0000000, 0f3F800000;
	setp.ge.f32 	%p35, %f113, 0f41102CB4;
	selp.f32 	%f119, 0f3F800000, %f118, %p35;
	copysign.f32 	%f120, %f111, %f119;
	mul.f32 	%f121, %f111, %f111;
	fma.rn.f32 	%f122, %f121, 0f3C80F082, 0fBD563CAE;
	fma.rn.f32 	%f123, %f122, %f121, 0f3E085941;
	fma.rn.f32 	%f124, %f123, %f121, 0fBEAAA9ED;
	fma.rn.f32 	%f125, %f124, %f121, 0f00000000;
	fma.rn.f32 	%f126, %f125, %f111, %f111;
	setp.ge.f32 	%p36, %f113, 0f3F19999A;
	selp.f32 	%f127, %f120, %f126, %p36;
	mul.wide.u32 	%rd23, %r124, 4;
	add.s64 	%rd24, %rd2, %rd23;
	st.global.f32 	[%rd24], %f127;
	abs.f32 	%f128, %f112;
	mul.f32 	%f129, %f128, 0f4038AA3B;
	ex2.approx.ftz.f32 	%f130, %f129;
	add.f32 	%f131, %f130, 0f3F800000;
	rcp.approx.ftz.f32 	%f132, %f131;
	fma.rn.f32 	%f133, %f132, 0fC0000000, 0f3F800000;
	setp.ge.f32 	%p37, %f128, 0f41102CB4;
	selp.f32 	%f134, 0f3F800000, %f133, %p37;
	copysign.f32 	%f135, %f112, %f134;
	mul.f32 	%f136, %f112, %f112;
	fma.rn.f32 	%f137, %f136, 0f3C80F082, 0fBD563CAE;
	fma.rn.f32 	%f138, %f137, %f136, 0f3E085941;
	fma.rn.f32 	%f139, %f138, %f136, 0fBEAAA9ED;
	fma.rn.f32 	%f140, %f139, %f136, 0f00000000;
	fma.rn.f32 	%f141, %f140, %f112, %f112;
	setp.ge.f32 	%p38, %f128, 0f3F19999A;
	selp.f32 	%f142, %f135, %f141, %p38;
	st.global.f32 	[%rd24+12], %f142;
	ld.local.v2.f32 	{%f143, %f144}, [%rd28+-8];
	abs.f32 	%f145, %f143;
	mul.f32 	%f146, %f145, 0f4038AA3B;
	ex2.approx.ftz.f32 	%f147, %f146;
	add.f32 	%f148, %f147, 0f3F800000;
	rcp.approx.ftz.f32 	%f149, %f148;
	fma.rn.f32 	%f150, %f149, 0fC0000000, 0f3F800000;
	setp.ge.f32 	%p39, %f145, 0f41102CB4;
	selp.f32 	%f151, 0f3F800000, %f150, %p39;
	copysign.f32 	%f152, %f143, %f151;
	mul.f32 	%f153, %f143, %f143;
	fma.rn.f32 	%f154, %f153, 0f3C80F082, 0fBD563CAE;
	fma.rn.f32 	%f155, %f154, %f153, 0f3E085941;
	fma.rn.f32 	%f156, %f155, %f153, 0fBEAAA9ED;
	fma.rn.f32 	%f157, %f156, %f153, 0f00000000;
	fma.rn.f32 	%f158, %f157, %f143, %f143;
	setp.ge.f32 	%p40, %f145, 0f3F19999A;
	selp.f32 	%f159, %f152, %f158, %p40;
	st.global.f32 	[%rd24+24], %f159;
	abs.f32 	%f160, %f144;
	mul.f32 	%f161, %f160, 0f4038AA3B;
	ex2.approx.ftz.f32 	%f162, %f161;
	add.f32 	%f163, %f162, 0f3F800000;
	rcp.approx.ftz.f32 	%f164, %f163;
	fma.rn.f32 	%f165, %f164, 0fC0000000, 0f3F800000;
	setp.ge.f32 	%p41, %f160, 0f41102CB4;
	selp.f32 	%f166, 0f3F800000, %f165, %p41;
	copysign.f32 	%f167, %f144, %f166;
	mul.f32 	%f168, %f144, %f144;
	fma.rn.f32 	%f169, %f168, 0f3C80F082, 0fBD563CAE;
	fma.rn.f32 	%f170, %f169, %f168, 0f3E085941;
	fma.rn.f32 	%f171, %f170, %f168, 0fBEAAA9ED;
	fma.rn.f32 	%f172, %f171, %f168, 0f00000000;
	fma.rn.f32 	%f173, %f172, %f144, %f144;
	setp.ge.f32 	%p42, %f160, 0f3F19999A;
	selp.f32 	%f174, %f167, %f173, %p42;
	st.global.f32 	[%rd24+36], %f174;
	ld.local.v2.f32 	{%f175, %f176}, [%rd28];
	abs.f32 	%f177, %f175;
	mul.f32 	%f178, %f177, 0f4038AA3B;
	ex2.approx.ftz.f32 	%f179, %f178;
	add.f32 	%f180, %f179, 0f3F800000;
	rcp.approx.ftz.f32 	%f181, %f180;
	fma.rn.f32 	%f182, %f181, 0fC0000000, 0f3F800000;
	setp.ge.f32 	%p43, %f177, 0f41102CB4;
	selp.f32 	%f183, 0f3F800000, %f182, %p43;
	copysign.f32 	%f184, %f175, %f183;
	mul.f32 	%f185, %f175, %f175;
	fma.rn.f32 	%f186, %f185, 0f3C80F082, 0fBD563CAE;
	fma.rn.f32 	%f187, %f186, %f185, 0f3E085941;
	fma.rn.f32 	%f188, %f187, %f185, 0fBEAAA9ED;
	fma.rn.f32 	%f189, %f188, %f185, 0f00000000;
	fma.rn.f32 	%f190, %f189, %f175, %f175;
	setp.ge.f32 	%p44, %f177, 0f3F19999A;
	selp.f32 	%f191, %f184, %f190, %p44;
	st.global.f32 	[%rd24+48], %f191;
	abs.f32 	%f192, %f176;
	mul.f32 	%f193, %f192, 0f4038AA3B;
	ex2.approx.ftz.f32 	%f194, %f193;
	add.f32 	%f195, %f194, 0f3F800000;
	rcp.approx.ftz.f32 	%f196, %f195;
	fma.rn.f32 	%f197, %f196, 0fC0000000, 0f3F800000;
	setp.ge.f32 	%p45, %f192, 0f41102CB4;
	selp.f32 	%f198, 0f3F800000, %f197, %p45;
	copysign.f32 	%f199, %f176, %f198;
	mul.f32 	%f200, %f176, %f176;
	fma.rn.f32 	%f201, %f200, 0f3C80F082, 0fBD563CAE;
	fma.rn.f32 	%f202, %f201, %f200, 0f3E085941;
	fma.rn.f32 	%f203, %f202, %f200, 0fBEAAA9ED;
	fma.rn.f32 	%f204, %f203, %f200, 0f00000000;
	fma.rn.f32 	%f205, %f204, %f176, %f176;
	setp.ge.f32 	%p46, %f192, 0f3F19999A;
	selp.f32 	%f206, %f199, %f205, %p46;
	st.global.f32 	[%rd24+60], %f206;
	ld.local.v2.f32 	{%f207, %f208}, [%rd28+8];
	abs.f32 	%f209, %f207;
	mul.f32 	%f210, %f209, 0f4038AA3B;
	ex2.approx.ftz.f32 	%f211, %f210;
	add.f32 	%f212, %f211, 0f3F800000;
	rcp.approx.ftz.f32 	%f213, %f212;
	fma.rn.f32 	%f214, %f213, 0fC0000000, 0f3F800000;
	setp.ge.f32 	%p47, %f209, 0f41102CB4;
	selp.f32 	%f215, 0f3F800000, %f214, %p47;
	copysign.f32 	%f216, %f207, %f215;
	mul.f32 	%f217, %f207, %f207;
	fma.rn.f32 	%f218, %f217, 0f3C80F082, 0fBD563CAE;
	fma.rn.f32 	%f219, %f218, %f217, 0f3E085941;
	fma.rn.f32 	%f220, %f219, %f217, 0fBEAAA9ED;
	fma.rn.f32 	%f221, %f220, %f217, 0f00000000;
	fma.rn.f32 	%f222, %f221, %f207, %f207;
	setp.ge.f32 	%p48, %f209, 0f3F19999A;
	selp.f32 	%f223, %f216, %f222, %p48;
	st.global.f32 	[%rd24+72], %f223;
	abs.f32 	%f224, %f208;
	mul.f32 	%f225, %f224, 0f4038AA3B;
	ex2.approx.ftz.f32 	%f226, %f225;
	add.f32 	%f227, %f226, 0f3F800000;
	rcp.approx.ftz.f32 	%f228, %f227;
	fma.rn.f32 	%f229, %f228, 0fC0000000, 0f3F800000;
	setp.ge.f32 	%p49, %f224, 0f41102CB4;
	selp.f32 	%f230, 0f3F800000, %f229, %p49;
	copysign.f32 	%f231, %f208, %f230;
	mul.f32 	%f232, %f208, %f208;
	fma.rn.f32 	%f233, %f232, 0f3C80F082, 0fBD563CAE;
	fma.rn.f32 	%f234, %f233, %f232, 0f3E085941;
	fma.rn.f32 	%f235, %f234, %f232, 0fBEAAA9ED;
	fma.rn.f32 	%f236, %f235, %f232, 0f00000000;
	fma.rn.f32 	%f237, %f236, %f208, %f208;
	setp.ge.f32 	%p50, %f224, 0f3F19999A;
	selp.f32 	%f238, %f231, %f237, %p50;
	st.global.f32 	[%rd24+84], %f238;
	ld.local.v2.f32 	{%f239, %f240}, [%rd28+16];
	abs.f32 	%f241, %f239;
	mul.f32 	%f242, %f241, 0f4038AA3B;
	ex2.approx.ftz.f32 	%f243, %f242;
	add.f32 	%f244, %f243, 0f3F800000;
	rcp.approx.ftz.f32 	%f245, %f244;
	fma.rn.f32 	%f246, %f245, 0fC0000000, 0f3F800000;
	setp.ge.f32 	%p51, %f241, 0f41102CB4;
	selp.f32 	%f247, 0f3F800000, %f246, %p51;
	copysign.f32 	%f248, %f239, %f247;
	mul.f32 	%f249, %f239, %f239;
	fma.rn.f32 	%f250, %f249, 0f3C80F082, 0fBD563CAE;
	fma.rn.f32 	%f251, %f250, %f249, 0f3E085941;
	fma.rn.f32 	%f252, %f251, %f249, 0fBEAAA9ED;
	fma.rn.f32 	%f253, %f252, %f249, 0f00000000;
	fma.rn.f32 	%f254, %f253, %f239, %f239;
	setp.ge.f32 	%p52, %f241, 0f3F19999A;
	selp.f32 	%f255, %f248, %f254, %p52;
	st.global.f32 	[%rd24+96], %f255;
	abs.f32 	%f256, %f240;
	mul.f32 	%f257, %f256, 0f4038AA3B;
	ex2.approx.ftz.f32 	%f258, %f257;
	add.f32 	%f259, %f258, 0f3F800000;
	rcp.approx.ftz.f32 	%f260, %f259;
	fma.rn.f32 	%f261, %f260, 0fC0000000, 0f3F800000;
	setp.ge.f32 	%p53, %f256, 0f41102CB4;
	selp.f32 	%f262, 0f3F800000, %f261, %p53;
	copysign.f32 	%f263, %f240, %f262;
	mul.f32 	%f264, %f240, %f240;
	fma.rn.f32 	%f265, %f264, 0f3C80F082, 0fBD563CAE;
	fma.rn.f32 	%f266, %f265, %f264, 0f3E085941;
	fma.rn.f32 	%f267, %f266, %f264, 0fBEAAA9ED;
	fma.rn.f32 	%f268, %f267, %f264, 0f00000000;
	fma.rn.f32 	%f269, %f268, %f240, %f240;
	setp.ge.f32 	%p54, %f256, 0f3F19999A;
	selp.f32 	%f270, %f263, %f269, %p54;
	st.global.f32 	[%rd24+108], %f270;
	add.s32 	%r125, %r125, 1;
	add.s64 	%rd28, %rd28, 40;
	add.s32 	%r124, %r124, 240;
	setp.ne.s32 	%p55, %r125, 8;
	@%p55 bra 	$L__BB0_28;
	mov.b32 	%r127, 0;
$L__BB0_30:
	ld.local.v2.f32 	{%f271, %f272}, [%rd29+-32];
	abs.f32 	%f273, %f271;
	mul.f32 	%f274, %f273, 0f4038AA3B;
	ex2.approx.ftz.f32 	%f275, %f274;
	add.f32 	%f276, %f275, 0f3F800000;
	rcp.approx.ftz.f32 	%f277, %f276;
	fma.rn.f32 	%f278, %f277, 0fC0000000, 0f3F800000;
	setp.ge.f32 	%p56, %f273, 0f41102CB4;
	selp.f32 	%f279, 0f3F800000, %f278, %p56;
	copysign.f32 	%f280, %f271, %f279;
	mul.f32 	%f281, %f271, %f271;
	fma.rn.f32 	%f282, %f281, 0f3C80F082, 0fBD563CAE;
	fma.rn.f32 	%f283, %f282, %f281, 0f3E085941;
	fma.rn.f32 	%f284, %f283, %f281, 0fBEAAA9ED;
	fma.rn.f32 	%f285, %f284, %f281, 0f00000000;
	fma.rn.f32 	%f286, %f285, %f271, %f271;
	setp.ge.f32 	%p57, %f273, 0f3F19999A;
	selp.f32 	%f287, %f280, %f286, %p57;
	mul.wide.u32 	%rd25, %r126, 4;
	add.s64 	%rd26, %rd2, %rd25;
	st.global.f32 	[%rd26+76800], %f287;
	abs.f32 	%f288, %f272;
	mul.f32 	%f289, %f288, 0f4038AA3B;
	ex2.approx.ftz.f32 	%f290, %f289;
	add.f32 	%f291, %f290, 0f3F800000;
	rcp.approx.ftz.f32 	%f292, %f291;
	fma.rn.f32 	%f293, %f292, 0fC0000000, 0f3F800000;
	setp.ge.f32 	%p58, %f288, 0f41102CB4;
	selp.f32 	%f294, 0f3F800000, %f293, %p58;
	copysign.f32 	%f295, %f272, %f294;
	mul.f32 	%f296, %f272, %f272;
	fma.rn.f32 	%f297, %f296, 0f3C80F082, 0fBD563CAE;
	fma.rn.f32 	%f298, %f297, %f296, 0f3E085941;
	fma.rn.f32 	%f299, %f298, %f296, 0fBEAAA9ED;
	fma.rn.f32 	%f300, %f299, %f296, 0f00000000;
	fma.rn.f32 	%f301, %f300, %f272, %f272;
	setp.ge.f32 	%p59, %f288, 0f3F19999A;
	selp.f32 	%f302, %f295, %f301, %p59;
	st.global.f32 	[%rd26+76812], %f302;
	ld.local.v2.f32 	{%f303, %f304}, [%rd29+-24];
	abs.f32 	%f305, %f303;
	mul.f32 	%f306, %f305, 0f4038AA3B;
	ex2.approx.ftz.f32 	%f307, %f306;
	add.f32 	%f308, %f307, 0f3F800000;
	rcp.approx.ftz.f32 	%f309, %f308;
	fma.rn.f32 	%f310, %f309, 0fC0000000, 0f3F800000;
	setp.ge.f32 	%p60, %f305, 0f41102CB4;
	selp.f32 	%f311, 0f3F800000, %f310, %p60;
	copysign.f32 	%f312, %f303, %f311;
	mul.f32 	%f313, %f303, %f303;
	fma.rn.f32 	%f314, %f313, 0f3C80F082, 0fBD563CAE;
	fma.rn.f32 	%f315, %f314, %f313, 0f3E085941;
	fma.rn.f32 	%f316, %f315, %f313, 0fBEAAA9ED;
	fma.rn.f32 	%f317, %f316, %f313, 0f00000000;
	fma.rn.f32 	%f318, %f317, %f303, %f303;
	setp.ge.f32 	%p61, %f305, 0f3F19999A;
	selp.f32 	%f319, %f312, %f318, %p61;
	st.global.f32 	[%rd26+76824], %f319;
	abs.f32 	%f320, %f304;
	mul.f32 	%f321, %f320, 0f4038AA3B;
	ex2.approx.ftz.f32 	%f322, %f321;
	add.f32 	%f323, %f322, 0f3F800000;
	rcp.approx.ftz.f32 	%f324, %f323;
	fma.rn.f32 	%f325, %f324, 0fC0000000, 0f3F800000;
	setp.ge.f32 	%p62, %f320, 0f41102CB4;
	selp.f32 	%f326, 0f3F800000, %f325, %p62;
	copysign.f32 	%f327, %f304, %f326;
	mul.f32 	%f328, %f304, %f304;
	fma.rn.f32 	%f329, %f328, 0f3C80F082, 0fBD563CAE;
	fma.rn.f32 	%f330, %f329, %f328, 0f3E085941;
	fma.rn.f32 	%f331, %f330, %f328, 0fBEAAA9ED;
	fma.rn.f32 	%f332, %f331, %f328, 0f00000000;
	fma.rn.f32 	%f333, %f332, %f304, %f304;
	setp.ge.f32 	%p63, %f320, 0f3F19999A;
	selp.f32 	%f334, %f327, %f333, %p63;
	st.global.f32 	[%rd26+76836], %f334;
	ld.local.v2.f32 	{%f335, %f336}, [%rd29+-16];
	abs.f32 	%f337, %f335;
	mul.f32 	%f338, %f337, 0f4038AA3B;
	ex2.approx.ftz.f32 	%f339, %f338;
	add.f32 	%f340, %f339, 0f3F800000;
	rcp.approx.ftz.f32 	%f341, %f340;
	fma.rn.f32 	%f342, %f341, 0fC0000000, 0f3F800000;
	setp.ge.f32 	%p64, %f337, 0f41102CB4;
	selp.f32 	%f343, 0f3F800000, %f342, %p64;
	copysign.f32 	%f344, %f335, %f343;
	mul.f32 	%f345, %f335, %f335;
	fma.rn.f32 	%f346, %f345, 0f3C80F082, 0fBD563CAE;
	fma.rn.f32 	%f347, %f346, %f345, 0f3E085941;
	fma.rn.f32 	%f348, %f347, %f345, 0fBEAAA9ED;
	fma.rn.f32 	%f349, %f348, %f345, 0f00000000;
	fma.rn.f32 	%f350, %f349, %f335, %f335;
	setp.ge.f32 	%p65, %f337, 0f3F19999A;
	selp.f32 	%f351, %f344, %f350, %p65;
	st.global.f32 	[%rd26+76848], %f351;
	abs.f32 	%f352, %f336;
	mul.f32 	%f353, %f352, 0f4038AA3B;
	ex2.approx.ftz.f32 	%f354, %f353;
	add.f32 	%f355, %f354, 0f3F800000;
	rcp.approx.ftz.f32 	%f356, %f355;
	fma.rn.f32 	%f357, %f356, 0fC0000000, 0f3F800000;
	setp.ge.f32 	%p66, %f352, 0f41102CB4;
	selp.f32 	%f358, 0f3F800000, %f357, %p66;
	copysign.f32 	%f359, %f336, %f358;
	mul.f32 	%f360, %f336, %f336;
	fma.rn.f32 	%f361, %f360, 0f3C80F082, 0fBD563CAE;
	fma.rn.f32 	%f362, %f361, %f360, 0f3E085941;
	fma.rn.f32 	%f363, %f362, %f360, 0fBEAAA9ED;
	fma.rn.f32 	%f364, %f363, %f360, 0f00000000;
	fma.rn.f32 	%f365, %f364, %f336, %f336;
	setp.ge.f32 	%p67, %f352, 0f3F19999A;
	selp.f32 	%f366, %f359, %f365, %p67;
	st.global.f32 	[%rd26+76860], %f366;
	ld.local.v2.f32 	{%f367, %f368}, [%rd29+-8];
	abs.f32 	%f369, %f367;
	mul.f32 	%f370, %f369, 0f4038AA3B;
	ex2.approx.ftz.f32 	%f371, %f370;
	add.f32 	%f372, %f371, 0f3F800000;
	rcp.approx.ftz.f32 	%f373, %f372;
	fma.rn.f32 	%f374, %f373, 0fC0000000, 0f3F800000;
	setp.ge.f32 	%p68, %f369, 0f41102CB4;
	selp.f32 	%f375, 0f3F800000, %f374, %p68;
	copysign.f32 	%f376, %f367, %f375;
	mul.f32 	%f377, %f367, %f367;
	fma.rn.f32 	%f378, %f377, 0f3C80F082, 0fBD563CAE;
	fma.rn.f32 	%f379, %f378, %f377, 0f3E085941;
	fma.rn.f32 	%f380, %f379, %f377, 0fBEAAA9ED;
	fma.rn.f32 	%f381, %f380, %f377, 0f00000000;
	fma.rn.f32 	%f382, %f381, %f367, %f367;
	setp.ge.f32 	%p69, %f369, 0f3F19999A;
	selp.f32 	%f383, %f376, %f382, %p69;
	st.global.f32 	[%rd26+76872], %f383;
	abs.f32 	%f384, %f368;
	mul.f32 	%f385, %f384, 0f4038AA3B;
	ex2.approx.ftz.f32 	%f386, %f385;
	add.f32 	%f387, %f386, 0f3F800000;
	rcp.approx.ftz.f32 	%f388, %f387;
	fma.rn.f32 	%f389, %f388, 0fC0000000, 0f3F800000;
	setp.ge.f32 	%p70, %f384, 0f41102CB4;
	selp.f32 	%f390, 0f3F800000, %f389, %p70;
	copysign.f32 	%f391, %f368, %f390;
	mul.f32 	%f392, %f368, %f368;
	fma.rn.f32 	%f393, %f392, 0f3C80F082, 0fBD563CAE;
	fma.rn.f32 	%f394, %f393, %f392, 0f3E085941;
	fma.rn.f32 	%f395, %f394, %f392, 0fBEAAA9ED;
	fma.rn.f32 	%f396, %f395, %f392, 0f00000000;
	fma.rn.f32 	%f397, %f396, %f368, %f368;
	setp.ge.f32 	%p71, %f384, 0f3F19999A;
	selp.f32 	%f398, %f391, %f397, %p71;
	st.global.f32 	[%rd26+76884], %f398;
	ld.local.v2.f32 	{%f399, %f400}, [%rd29];
	abs.f32 	%f401, %f399;
	mul.f32 	%f402, %f401, 0f4038AA3B;
	ex2.approx.ftz.f32 	%f403, %f402;
	add.f32 	%f404, %f403, 0f3F800000;
	rcp.approx.ftz.f32 	%f405, %f404;
	fma.rn.f32 	%f406, %f405, 0fC0000000, 0f3F800000;
	setp.ge.f32 	%p72, %f401, 0f41102CB4;
	selp.f32 	%f407, 0f3F800000, %f406, %p72;
	copysign.f32 	%f408, %f399, %f407;
	mul.f32 	%f409, %f399, %f399;
	fma.rn.f32 	%f410, %f409, 0f3C80F082, 0fBD563CAE;
	fma.rn.f32 	%f411, %f410, %f409, 0f3E085941;
	fma.rn.f32 	%f412, %f411, %f409, 0fBEAAA9ED;
	fma.rn.f32 	%f413, %f412, %f409, 0f00000000;
	fma.rn.f32 	%f414, %f413, %f399, %f399;
	setp.ge.f32 	%p73, %f401, 0f3F19999A;
	selp.f32 	%f415, %f408, %f414, %p73;
	st.global.f32 	[%rd26+76896], %f415;
	abs.f32 	%f416, %f400;
	mul.f32 	%f417, %f416, 0f4038AA3B;
	ex2.approx.ftz.f32 	%f418, %f417;
	add.f32 	%f419, %f418, 0f3F800000;
	rcp.approx.ftz.f32 	%f420, %f419;
	fma.rn.f32 	%f421, %f420, 0fC0000000, 0f3F800000;
	setp.ge.f32 	%p74, %f416, 0f41102CB4;
	selp.f32 	%f422, 0f3F800000, %f421, %p74;
	copysign.f32 	%f423, %f400, %f422;
	mul.f32 	%f424, %f400, %f400;
	fma.rn.f32 	%f425, %f424, 0f3C80F082, 0fBD563CAE;
	fma.rn.f32 	%f426, %f425, %f424, 0f3E085941;
	fma.rn.f32 	%f427, %f426, %f424, 0fBEAAA9ED;
	fma.rn.f32 	%f428, %f427, %f424, 0f00000000;
	fma.rn.f32 	%f429, %f428, %f400, %f400;
	setp.ge.f32 	%p75, %f416, 0f3F19999A;
	selp.f32 	%f430, %f423, %f429, %p75;
	st.global.f32 	[%rd26+76908], %f430;
	add.s32 	%r127, %r127, 1;
	add.s32 	%r126, %r126, 240;
	add.s64 	%rd29, %rd29, 40;
	setp.ne.s32 	%p76, %r127, 8;
	@%p76 bra 	$L__BB0_30;
	ret;

}


// ===== COMPILED SASS (sm_100) =====

	.target	sm_100

	.elftype	@"ET_EXEC"


//--------------------- .note.nv.tkinfo           --------------------------
	.section	.note.nv.tkinfo,"",@"SHT_NOTE"
	.sectionflags	@"SHF_NOTE_NV_TKINFO"
	.tkinfo
        /*0018*/ 	.word	0x00000002
        /*0030*/ 	.string	""
        /*0030*/ 	.string	"ptxas"
        /*0030*/ 	.string	"Cuda compilation tools, release 13.0, V13.0.88"
        /*0030*/ 	.string	"Build cuda_13.0.r13.0/compiler.36424714_0"
        /*0030*/ 	.string	"-arch sm_100 -m 64 "



//--------------------- .note.nv.cuinfo           --------------------------
	.section	.note.nv.cuinfo,"",@"SHT_NOTE"
	.sectionflags	@"SHF_NOTE_NV_CUINFO"
        /*0018*/ 	.short	0x0002
        /*001a*/ 	.short	0x0064
        /*001c*/ 	.short	0x0082
	.zero		2


//--------------------- .nv.info                  --------------------------
	.section	.nv.info,"",@"SHT_CUDA_INFO"
	.align	4


	//----- nvinfo : EIATTR_REGCOUNT
	.align		4
        /*0000*/ 	.byte	0x04, 0x2f
        /*0002*/ 	.short	(.L_1 - .L_0)
	.align		4
.L_0:
        /*0004*/ 	.word	index@(my_kernel_kernel0)
        /*0008*/ 	.word	0x00000020


	//----- nvinfo : EIATTR_FRAME_SIZE
	.align		4
.L_1:
        /*000c*/ 	.byte	0x04, 0x11
        /*000e*/ 	.short	(.L_3 - .L_2)
	.align		4
.L_2:
        /*0010*/ 	.word	index@(my_kernel_kernel0)
        /*0014*/ 	.word	0x00000280


	//----- nvinfo : EIATTR_MIN_STACK_SIZE
	.align		4
.L_3:
        /*0018*/ 	.byte	0x04, 0x12
        /*001a*/ 	.short	(.L_5 - .L_4)
	.align		4
.L_4:
        /*001c*/ 	.word	index@(my_kernel_kernel0)
        /*0020*/ 	.word	0x00000280
.L_5:


//--------------------- .nv.compat                --------------------------
	.section	.nv.compat,"",@"SHT_CUDA_COMPAT_INFO"
	.align	4
        /*0000*/ 	.byte	0x02, 0x09, 0x00, 0x00, 0x02, 0x02, 0x01, 0x00, 0x02, 0x05, 0x05, 0x00, 0x03, 0x07, 0x01, 0x01
        /*0010*/ 	.byte	0x02, 0x03, 0x00, 0x00, 0x02, 0x06, 0x01, 0x00, 0x04, 0x0b, 0x08, 0x00, 0x01, 0x00, 0x00, 0x00
        /*0020*/ 	.byte	0x00, 0x00, 0x00, 0x00


//--------------------- .nv.info.my_kernel_kernel0 --------------------------
	.section	.nv.info.my_kernel_kernel0,"",@"SHT_CUDA_INFO"
	.sectionflags	@""
	.align	4


	//----- nvinfo : EIATTR_CUDA_API_VERSION
	.align		4
        /*0000*/ 	.byte	0x04, 0x37
        /*0002*/ 	.short	(.L_7 - .L_6)
.L_6:
        /*0004*/ 	.word	0x00000082


	//----- nvinfo : EIATTR_KPARAM_INFO
	.align		4
.L_7:
        /*0008*/ 	.byte	0x04, 0x17
        /*000a*/ 	.short	(.L_9 - .L_8)
.L_8:
        /*000c*/ 	.word	0x00000000
        /*0010*/ 	.short	0x0002
        /*0012*/ 	.short	0x0010
        /*0014*/ 	.byte	0x00, 0xf5, 0x21, 0x00


	//----- nvinfo : EIATTR_KPARAM_INFO
	.align		4
.L_9:
        /*0018*/ 	.byte	0x04, 0x17
        /*001a*/ 	.short	(.L_11 - .L_10)
.L_10:
        /*001c*/ 	.word	0x00000000
        /*0020*/ 	.short	0x0001
        /*0022*/ 	.short	0x0008
        /*0024*/ 	.byte	0x00, 0xf5, 0x21, 0x00


	//----- nvinfo : EIATTR_KPARAM_INFO
	.align		4
.L_11:
        /*0028*/ 	.byte	0x04, 0x17
        /*002a*/ 	.short	(.L_13 - .L_12)
.L_12:
        /*002c*/ 	.word	0x00000000
        /*0030*/ 	.short	0x0000
        /*0032*/ 	.short	0x0000
        /*0034*/ 	.byte	0x00, 0xf5, 0x21, 0x00


	//----- nvinfo : EIATTR_SPARSE_MMA_MASK
	.align		4
.L_13:
        /*0038*/ 	.byte	0x03, 0x50
        /*003a*/ 	.short	0x0000


	//----- nvinfo : EIATTR_MAXREG_COUNT
	.align		4
        /*003c*/ 	.byte	0x03, 0x1b
        /*003e*/ 	.short	0x00ff


	//----- nvinfo : EIATTR_NUM_BARRIERS
	.align		4
        /*0040*/ 	.byte	0x02, 0x4c
        /*0042*/ 	.byte	0x01
	.zero		1


	//----- nvinfo : EIATTR_MERCURY_ISA_VERSION
	.align		4
        /*0044*/ 	.byte	0x03, 0x5f
        /*0046*/ 	.short	0x0101


	//----- nvinfo : EIATTR_VRC_CTA_INIT_COUNT
	.align		4
        /*0048*/ 	.byte	0x02, 0x4a
	.zero		1
	.zero		1


	//----- nvinfo : EIATTR_EXIT_INSTR_OFFSETS
	.align		4
        /*004c*/ 	.byte	0x04, 0x1c
        /*004e*/ 	.short	(.L_15 - .L_14)


	//   ....[0]....
.L_14:
        /*0050*/ 	.word	0x000040b0


	//----- nvinfo : EIATTR_CRS_STACK_SIZE
	.align		4
.L_15:
        /*0054*/ 	.byte	0x04, 0x1e
        /*0056*/ 	.short	(.L_17 - .L_16)
.L_16:
        /*0058*/ 	.word	0x00000000


	//----- nvinfo : EIATTR_CBANK_PARAM_SIZE
	.align		4
.L_17:
        /*005c*/ 	.byte	0x03, 0x19
        /*005e*/ 	.short	0x0018


	//----- nvinfo : EIATTR_PARAM_CBANK
	.align		4
        /*0060*/ 	.byte	0x04, 0x0a
        /*0062*/ 	.short	(.L_19 - .L_18)
	.align		4
.L_18:
        /*0064*/ 	.word	index@(.nv.constant0.my_kernel_kernel0)
        /*0068*/ 	.short	0x0380
        /*006a*/ 	.short	0x0018


	//----- nvinfo : EIATTR_SW_WAR
	.align		4
.L_19:
        /*006c*/ 	.byte	0x04, 0x36
        /*006e*/ 	.short	(.L_21 - .L_20)
.L_20:
        /*0070*/ 	.word	0x00000008
.L_21:


//--------------------- .nv.callgraph             --------------------------
	.section	.nv.callgraph,"",@"SHT_CUDA_CALLGRAPH"
	.align	4
	.sectionentsize	8
	.align		4
        /*0000*/ 	.word	0x00000000
	.align		4
        /*0004*/ 	.word	0xffffffff
	.align		4
        /*0008*/ 	.word	0x00000000
	.align		4
        /*000c*/ 	.word	0xfffffffe
	.align		4
        /*0010*/ 	.word	0x00000000
	.align		4
        /*0014*/ 	.word	0xfffffffd
	.align		4
        /*0018*/ 	.word	0x00000000
	.align		4
        /*001c*/ 	.word	0xfffffffc


//--------------------- .text.my_kernel_kernel0   --------------------------
	.section	.text.my_kernel_kernel0,"ax",@progbits
	.align	128
        .global         my_kernel_kernel0
        .type           my_kernel_kernel0,@function
        .size           my_kernel_kernel0,(.L_x_19 - my_kernel_kernel0)
        .other          my_kernel_kernel0,@"STO_CUDA_ENTRY STV_DEFAULT"
my_kernel_kernel0:
.text.my_kernel_kernel0:
[----:B------:R-:W0:Y:S08]  /*0000*/  LDC R1, c[0x0][0x37c] ;  /* 0x0000df00ff017b82 */ /* 0x000e300000000800 */
[----:B------:R-:W1:Y:S01]  /*0010*/  S2UR UR9, SR_CTAID.X ;  /* 0x00000000000979c3 */ /* 0x000e620000002500 */
[----:B0-----:R-:W-:Y:S01]  /*0020*/  IADD3 R1, PT, PT, R1, -0x280, RZ ;  /* 0xfffffd8001017810 */ /* 0x001fe20007ffe0ff */
[----:B------:R-:W0:Y:S03]  /*0030*/  LDCU.64 UR14, c[0x0][0x358] ;  /* 0x00006b00ff0e77ac */ /* 0x000e260008000a00 */
[C---:B------:R-:W-:Y:S01]  /*0040*/  R2UR UR12, R1.reuse ;  /* 0x00000000010c72ca */ /* 0x040fe200000e0000 */
[----:B------:R2:W-:Y:S01]  /*0050*/  STL.128 [R1], RZ ;  /* 0x000000ff01007387 */ /* 0x0005e20000100c00 */
[----:B------:R-:W-:-:S03]  /*0060*/  R2UR UR19, R1 ;  /* 0x00000000011372ca */ /* 0x000fc600000e0000 */
[----:B------:R2:W-:Y:S04]  /*0070*/  STL.128 [R1+0x140], RZ ;  /* 0x000140ff01007387 */ /* 0x0005e80000100c00 */
[----:B------:R2:W-:Y:S04]  /*0080*/  STL.128 [R1+0x30], RZ ;  /* 0x000030ff01007387 */ /* 0x0005e80000100c00 */
[----:B------:R2:W-:Y:S01]  /*0090*/  STL.128 [R1+0x170], RZ ;  /* 0x000170ff01007387 */ /* 0x0005e20000100c00 */
[----:B------:R-:W-:Y:S02]  /*00a0*/  UIADD3 UR17, UPT, UPT, UR12, 0x10, URZ ;  /* 0x000000100c117890 */ /* 0x000fe4000fffe0ff */
[----:B------:R-:W-:Y:S01]  /*00b0*/  UIADD3 UR12, UPT, UPT, UR12, 0x160, URZ ;  /* 0x000001600c0c7890 */ /* 0x000fe2000fffe0ff */
[----:B------:R2:W-:Y:S01]  /*00c0*/  STL.128 [R1+0x10], RZ ;  /* 0x000010ff01007387 */ /* 0x0005e20000100c00 */
[----:B-1----:R-:W-:-:S03]  /*00d0*/  UIMAD.WIDE.U32 UR4, UR9, 0x2aaaaaab, URZ ;  /* 0x2aaaaaab090478a5 */ /* 0x002fc6000f8e00ff */
[----:B------:R2:W-:Y:S01]  /*00e0*/  STL.128 [R1+0x150], RZ ;  /* 0x000150ff01007387 */ /* 0x0005e20000100c00 */
[----:B------:R-:W-:-:S03]  /*00f0*/  UIMAD.WIDE.U32 UR6, UR9, 0x55555556, URZ ;  /* 0x55555556090678a5 */ /* 0x000fc6000f8e00ff */
[----:B------:R2:W-:Y:S01]  /*0100*/  STL.128 [R1+0x20], RZ ;  /* 0x000020ff01007387 */ /* 0x0005e20000100c00 */
[----:B------:R-:W-:Y:S01]  /*0110*/  UMOV UR8, UR5 ;  /* 0x0000000500087c82 */ /* 0x000fe20008000000 */
[----:B------:R-:W-:Y:S02]  /*0120*/  UIMAD UR7, UR7, -0x3, UR9 ;  /* 0xfffffffd070778a4 */ /* 0x000fe4000f8e0209 */
[----:B------:R2:W-:Y:S01]  /*0130*/  STL.128 [R1+0x40], RZ ;  /* 0x000040ff01007387 */ /* 0x0005e20000100c00 */
[----:B------:R-:W-:Y:S01]  /*0140*/  UIMAD UR16, UR8, -0x6, UR9 ;  /* 0xfffffffa081078a4 */ /* 0x000fe2000f8e0209 */
[----:B------:R-:W-:Y:S02]  /*0150*/  UMOV UR4, URZ ;  /* 0x000000ff00047c82 */ /* 0x000fe40008000000 */
[----:B------:R2:W-:Y:S04]  /*0160*/  STL.128 [R1+0x160], RZ ;  /* 0x000160ff01007387 */ /* 0x0005e80000100c00 */
        /* <DEDUP_REMOVED lines=30> */
[----:B0-----:R2:W-:Y:S02]  /*0350*/  STL.128 [R1+0x270], RZ ;  /* 0x000270ff01007387 */ /* 0x0015e40000100c00 */
.L_x_15:
[----:B0-----:R-:W0:Y:S01]  /*0360*/  S2R R0, SR_TID.X ;  /* 0x0000000000007919 */ /* 0x001e220000002100 */
[----:B------:R-:W-:Y:S01]  /*0370*/  UISETP.GT.U32.AND UP0, UPT, UR16, 0x2, UPT ;  /* 0x000000021000788c */ /* 0x000fe2000bf04070 */
[----:B------:R-:W1:Y:S01]  /*0380*/  LDC.64 R2, c[0x0][0x380] ;  /* 0x0000e000ff027b82 */ /* 0x000e620000000a00 */
[----:B------:R-:W-:Y:S02]  /*0390*/  MOV R5, UR8 ;  /* 0x0000000800057c02 */ /* 0x000fe40008000f00 */
[----:B------:R-:W-:Y:S01]  /*03a0*/  USEL UR5, URZ, 0xa00, !UP0 ;  /* 0x00000a00ff057887 */ /* 0x000fe2000c000000 */
[----:B0-----:R-:W-:-:S05]  /*03b0*/  LOP3.LUT R4, R0, 0x1, RZ, 0xc0, !PT ;  /* 0x0000000100047812 */ /* 0x001fca00078ec0ff */
[----:B------:R-:W-:Y:S01]  /*03c0*/  IMAD R4, R5, 0x19000, R4 ;  /* 0x0001900005047824 */ /* 0x000fe200078e0204 */
[----:B------:R-:W-:-:S04]  /*03d0*/  MOV R5, UR5 ;  /* 0x0000000500057c02 */ /* 0x000fc80008000f00 */
[----:B------:R-:W-:Y:S02]  /*03e0*/  IADD3 R4, PT, PT, R4, -0x1480, R5 ;  /* 0xffffeb8004047810 */ /* 0x000fe40007ffe005 */
[----:B------:R-:W-:-:S04]  /*03f0*/  MOV R5, UR4 ;  /* 0x0000000400057c02 */ /* 0x000fc80008000f00 */
[----:B------:R-:W-:Y:S01]  /*0400*/  LEA R4, R5, R4, 0x1 ;  /* 0x0000000405047211 */ /* 0x000fe200078e08ff */
[----:B------:R-:W-:Y:S01]  /*0410*/  HFMA2 R5, -RZ, RZ, 0, 0 ;  /* 0x00000000ff057431 */ /* 0x000fe200000001ff */
[----:B-1----:R-:W-:Y:S06]  /*0420*/  BAR.SYNC.DEFER_BLOCKING 0x0 ;  /* 0x0000000000007b1d */ /* 0x002fec0000010000 */
.L_x_9:
[----:B------:R-:W-:Y:S01]  /*0430*/  SHF.R.U32.HI R6, RZ, 0x1, R0 ;  /* 0x00000001ff067819 */ /* 0x000fe20000011600 */
[----:B------:R-:W-:Y:S01]  /*0440*/  UIMAD UR9, UR8, 0x14, URZ ;  /* 0x00000014080978a4 */ /* 0x000fe2000f8e02ff */
[----:B------:R-:W-:Y:S03]  /*0450*/  BSSY.RECONVERGENT B0, `(.L_x_0) ;  /* 0x0000037000007945 */ /* 0x000fe60003800200 */
[----:B---3--:R-:W-:-:S05]  /*0460*/  IMAD R7, R5, 0x14, R6 ;  /* 0x0000001405077824 */ /* 0x008fca00078e0206 */
[----:B------:R-:W-:-:S13]  /*0470*/  ISETP.GT.U32.AND P0, PT, R7, 0x78f, PT ;  /* 0x0000078f0700780c */ /* 0x000fda0003f04070 */
[----:B01----:R-:W-:Y:S05]  /*0480*/  @P0 BRA `(.L_x_1) ;  /* 0x0000000000cc0947 */ /* 0x003fea0003800000 */
[----:B------:R-:W-:-:S05]  /*0490*/  IMAD R8, R5, 0x28, R0 ;  /* 0x0000002805087824 */ /* 0x000fca00078e0200 */
[----:B------:R-:W-:-:S13]  /*04a0*/  ISETP.GT.U32.AND P0, PT, R8, 0xf1f, PT ;  /* 0x00000f1f0800780c */ /* 0x000fda0003f04070 */
[----:B------:R-:W-:Y:S05]  /*04b0*/  @P0 BRA `(.L_x_1) ;  /* 0x0000000000c00947 */ /* 0x000fea0003800000 */
[----:B------:R-:W-:Y:S01]  /*04c0*/  LOP3.LUT R12, R7, 0xffff, RZ, 0xc0, !PT ;  /* 0x0000ffff070c7812 */ /* 0x000fe200078ec0ff */
[----:B------:R-:W-:Y:S04]  /*04d0*/  BSSY.RECONVERGENT B1, `(.L_x_2) ;  /* 0x0000029000017945 */ /* 0x000fe80003800200 */
[----:B------:R-:W-:-:S05]  /*04e0*/  IMAD R9, R12, 0x10ed, RZ ;  /* 0x000010ed0c097824 */ /* 0x000fca00078e02ff */
[----:B------:R-:W-:-:S04]  /*04f0*/  SHF.R.U32.HI R9, RZ, 0x15, R9 ;  /* 0x00000015ff097819 */ /* 0x000fc80000011609 */
[----:B------:R-:W-:-:S05]  /*0500*/  PRMT R10, R9, 0x9910, RZ ;  /* 0x00009910090a7816 */ /* 0x000fca00000000ff */
[----:B------:R-:W-:-:S05]  /*0510*/  IMAD R10, R10, 0x1e4, RZ ;  /* 0x000001e40a0a7824 */ /* 0x000fca00078e02ff */
[----:B------:R-:W-:-:S04]  /*0520*/  IADD3 R10, PT, PT, RZ, -R10, RZ ;  /* 0x8000000aff0a7210 */ /* 0x000fc80007ffe0ff */
[----:B------:R-:W-:-:S04]  /*0530*/  PRMT R10, R10, 0x7710, RZ ;  /* 0x000077100a0a7816 */ /* 0x000fc800000000ff */
[----:B------:R-:W-:-:S04]  /*0540*/  IADD3 R10, PT, PT, R7, R10, RZ ;  /* 0x0000000a070a7210 */ /* 0x000fc80007ffe0ff */
[----:B------:R-:W-:-:S05]  /*0550*/  LOP3.LUT R10, R10, 0xffff, RZ, 0xc0, !PT ;  /* 0x0000ffff0a0a7812 */ /* 0x000fca00078ec0ff */
[----:B------:R-:W-:-:S05]  /*0560*/  IMAD R10, R10, 0xba3, RZ ;  /* 0x00000ba30a0a7824 */ /* 0x000fca00078e02ff */
[----:B------:R-:W-:-:S04]  /*0570*/  SHF.R.U32.HI R10, RZ, 0x10, R10 ;  /* 0x00000010ff0a7819 */ /* 0x000fc8000001160a */
[C---:B------:R-:W-:Y:S02]  /*0580*/  LOP3.LUT P0, RZ, R10.reuse, UR9, RZ, 0xfc, !PT ;  /* 0x000000090aff7c12 */ /* 0x040fe4000f80fcff */
[----:B------:R-:W-:-:S04]  /*0590*/  IADD3 R11, PT, PT, R10, UR9, RZ ;  /* 0x000000090a0b7c10 */ /* 0x000fc8000fffe0ff */
[----:B------:R-:W-:Y:S02]  /*05a0*/  ISETP.GT.U32.OR P0, PT, R11, 0x28, !P0 ;  /* 0x000000280b00780c */ /* 0x000fe40004704470 */
[----:B------:R-:W-:-:S11]  /*05b0*/  MOV R11, RZ ;  /* 0x000000ff000b7202 */ /* 0x000fd60000000f00 */
[----:B------:R-:W-:Y:S05]  /*05c0*/  @P0 BRA `(.L_x_3) ;  /* 0x0000000000640947 */ /* 0x000fea0003800000 */
[----:B------:R-:W-:Y:S01]  /*05d0*/  IMAD R12, R12, 0xba2f, RZ ;  /* 0x0000ba2f0c0c7824 */ /* 0x000fe200078e02ff */
[----:B------:R-:W-:-:S04]  /*05e0*/  UISETP.GT.U32.AND UP0, UPT, UR16, 0x2, UPT ;  /* 0x000000021000788c */ /* 0x000fc8000bf04070 */
[----:B------:R-:W-:Y:S02]  /*05f0*/  SHF.R.U32.HI R12, RZ, 0x14, R12 ;  /* 0x00000014ff0c7819 */ /* 0x000fe4000001160c */
[----:B------:R-:W-:Y:S02]  /*0600*/  PLOP3.LUT P2, PT, PT, PT, UP0, 0x80, 0x8 ;  /* 0x000000000008781c */ /* 0x000fe40003f4f008 */
[----:B------:R-:W-:-:S05]  /*0610*/  PRMT R12, R12, 0x9910, RZ ;  /* 0x000099100c0c7816 */ /* 0x000fca00000000ff */
[----:B------:R-:W-:-:S05]  /*0620*/  IMAD R12, R12, 0x16, RZ ;  /* 0x000000160c0c7824 */ /* 0x000fca00078e02ff */
[----:B------:R-:W-:-:S04]  /*0630*/  IADD3 R12, PT, PT, RZ, -R12, RZ ;  /* 0x8000000cff0c7210 */ /* 0x000fc80007ffe0ff */
[----:B------:R-:W-:-:S04]  /*0640*/  PRMT R12, R12, 0x7710, RZ ;  /* 0x000077100c0c7816 */ /* 0x000fc800000000ff */
[----:B------:R-:W-:-:S04]  /*0650*/  IADD3 R13, PT, PT, R7, R12, RZ ;  /* 0x0000000c070d7210 */ /* 0x000fc80007ffe0ff */
[C---:B------:R-:W-:Y:S02]  /*0660*/  PRMT R12, R13.reuse, 0x9910, RZ ;  /* 0x000099100d0c7816 */ /* 0x040fe400000000ff */
[----:B------:R-:W-:Y:S02]  /*0670*/  LOP3.LUT R14, R13, 0xffff, RZ, 0xc0, !PT ;  /* 0x0000ffff0d0e7812 */ /* 0x000fe400078ec0ff */
[----:B------:R-:W-:Y:S02]  /*0680*/  ISETP.NE.AND P0, PT, R12, RZ, PT ;  /* 0x000000ff0c00720c */ /* 0x000fe40003f05270 */
[----:B------:R-:W-:Y:S02]  /*0690*/  ISETP.GE.U32.AND P1, PT, R14, 0x15, PT ;  /* 0x000000150e00780c */ /* 0x000fe40003f26070 */
[----:B------:R-:W-:Y:S02]  /*06a0*/  SEL R12, RZ, 0xffffffff, !P0 ;  /* 0xffffffffff0c7807 */ /* 0x000fe40004000000 */
[----:B------:R-:W-:-:S04]  /*06b0*/  @P2 SEL R12, RZ, 0xffffffff, P1 ;  /* 0xffffffffff0c2807 */ /* 0x000fc80000800000 */
[----:B------:R-:W-:-:S04]  /*06c0*/  LOP3.LUT R12, R12, 0x1, RZ, 0xc0, !PT ;  /* 0x000000010c0c7812 */ /* 0x000fc800078ec0ff */
[----:B------:R-:W-:-:S13]  /*06d0*/  ISETP.NE.U32.AND P0, PT, R12, 0x1, PT ;  /* 0x000000010c00780c */ /* 0x000fda0003f05070 */
[----:B------:R-:W-:Y:S05]  /*06e0*/  @P0 BRA `(.L_x_3) ;  /* 0x00000000001c0947 */ /* 0x000fea0003800000 */
[----:B------:R-:W-:Y:S01]  /*06f0*/  SHF.L.U32 R11, R13, 0x7, RZ ;  /* 0x000000070d0b7819 */ /* 0x000fe200000006ff */
[----:B------:R-:W-:-:S03]  /*0700*/  IMAD R12, R9, 0x32000, R4 ;  /* 0x00032000090c7824 */ /* 0x000fc600078e0204 */
[----:B------:R-:W-:-:S04]  /*0710*/  LOP3.LUT R11, R11, 0xffff, RZ, 0xc0, !PT ;  /* 0x0000ffff0b0b7812 */ /* 0x000fc800078ec0ff */
[----:B------:R-:W-:-:S05]  /*0720*/  IADD3 R11, PT, PT, R11, R12, RZ ;  /* 0x0000000c0b0b7210 */ /* 0x000fca0007ffe0ff */
[----:B------:R-:W-:-:S04]  /*0730*/  IMAD R11, R10, 0x1400, R11 ;  /* 0x000014000a0b7824 */ /* 0x000fc800078e020b */
[----:B------:R-:W-:-:S06]  /*0740*/  IMAD.WIDE R10, R11, 0x4, R2 ;  /* 0x000000040b0a7825 */ /* 0x000fcc00078e0202 */
[----:B------:R0:W5:Y:S02]  /*0750*/  LDG.E.CONSTANT R11, desc[UR14][R10.64] ;  /* 0x0000000e0a0b7981 */ /* 0x000164000c1e9900 */
.L_x_3:
[----:B------:R-:W-:Y:S05]  /*0760*/  BSYNC.RECONVERGENT B1 ;  /* 0x0000000000017941 */ /* 0x000fea0003800200 */
.L_x_2:
[----:B------:R-:W1:Y:S01]  /*0770*/  S2UR UR6, SR_CgaCtaId ;  /* 0x00000000000679c3 */ /* 0x000e620000008800 */
[----:B------:R-:W-:Y:S02]  /*0780*/  UMOV UR5, 0x400 ;  /* 0x0000040000057882 */ /* 0x000fe40000000000 */
[----:B-1----:R-:W-:-:S06]  /*0790*/  ULEA UR5, UR6, UR5, 0x18 ;  /* 0x0000000506057291 */ /* 0x002fcc000f8ec0ff */
[----:B------:R-:W-:-:S05]  /*07a0*/  LEA R8, R8, UR5, 0x2 ;  /* 0x0000000508087c11 */ /* 0x000fca000f8e10ff */
[----:B-----5:R1:W-:Y:S02]  /*07b0*/  STS [R8], R11 ;  /* 0x0000000b08007388 */ /* 0x0203e40000000800 */
.L_x_1:
[----:B------:R-:W-:Y:S05]  /*07c0*/  BSYNC.RECONVERGENT B0 ;  /* 0x0000000000007941 */ /* 0x000fea0003800200 */
.L_x_0:
[----:B------:R-:W-:-:S04]  /*07d0*/  IADD3 R9, PT, PT, R5, 0x1, RZ ;  /* 0x0000000105097810 */ /* 0x000fc80007ffe0ff */
[----:B------:R-:W-:-:S13]  /*07e0*/  ISETP.NE.AND P0, PT, R9, 0x61, PT ;  /* 0x000000610900780c */ /* 0x000fda0003f05270 */
[----:B------:R-:W-:Y:S05]  /*07f0*/  @!P0 BRA `(.L_x_4) ;  /* 0x0000000000e88947 */ /* 0x000fea0003800000 */
[----:B------:R-:W-:Y:S01]  /*0800*/  ISETP.GT.U32.AND P0, PT, R7, 0x77b, PT ;  /* 0x0000077b0700780c */ /* 0x000fe20003f04070 */
[----:B------:R-:W-:-:S12]  /*0810*/  BSSY.RECONVERGENT B0, `(.L_x_5) ;  /* 0x0000036000007945 */ /* 0x000fd80003800200 */
[----:B------:R-:W-:Y:S05]  /*0820*/  @P0 BRA `(.L_x_6) ;  /* 0x0000000000d00947 */ /* 0x000fea0003800000 */
[----:B------:R-:W-:-:S05]  /*0830*/  IMAD R6, R9, 0x28, R0 ;  /* 0x0000002809067824 */ /* 0x000fca00078e0200 */
[----:B------:R-:W-:-:S13]  /*0840*/  ISETP.GT.U32.AND P0, PT, R6, 0xf1f, PT ;  /* 0x00000f1f0600780c */ /* 0x000fda0003f04070 */
[----:B------:R-:W-:Y:S05]  /*0850*/  @P0 BRA `(.L_x_6) ;  /* 0x0000000000c40947 */ /* 0x000fea0003800000 */
[----:B0-----:R-:W-:Y:S01]  /*0860*/  IADD3 R10, PT, PT, R7, 0x14, RZ ;  /* 0x00000014070a7810 */ /* 0x001fe20007ffe0ff */
[----:B------:R-:W-:Y:S03]  /*0870*/  BSSY.RECONVERGENT B1, `(.L_x_7) ;  /* 0x000002a000017945 */ /* 0x000fe60003800200 */
[----:B------:R-:W-:-:S05]  /*0880*/  LOP3.LUT R9, R10, 0xffff, RZ, 0xc0, !PT ;  /* 0x0000ffff0a097812 */ /* 0x000fca00078ec0ff */
[----:B------:R-:W-:-:S05]  /*0890*/  IMAD R7, R9, 0x10ed, RZ ;  /* 0x000010ed09077824 */ /* 0x000fca00078e02ff */
[----:B------:R-:W-:-:S04]  /*08a0*/  SHF.R.U32.HI R7, RZ, 0x15, R7 ;  /* 0x00000015ff077819 */ /* 0x000fc80000011607 */
[----:B-1----:R-:W-:-:S05]  /*08b0*/  PRMT R8, R7, 0x9910, RZ ;  /* 0x0000991007087816 */ /* 0x002fca00000000ff */
        /* <DEDUP_REMOVED lines=9> */
[----:B------:R-:W-:Y:S01]  /*0950*/  ISETP.GT.U32.OR P0, PT, R8, 0x28, !P0 ;  /* 0x000000280800780c */ /* 0x000fe20004704470 */
[----:B------:R-:W-:-:S12]  /*0960*/  HFMA2 R8, -RZ, RZ, 0, 0 ;  /* 0x00000000ff087431 */ /* 0x000fd800000001ff */
        /* <DEDUP_REMOVED lines=26> */
.L_x_8:
[----:B------:R-:W-:Y:S05]  /*0b10*/  BSYNC.RECONVERGENT B1 ;  /* 0x0000000000017941 */ /* 0x000fea0003800200 */
.L_x_7:
[----:B------:R-:W1:Y:S01]  /*0b20*/  S2UR UR6, SR_CgaCtaId ;  /* 0x00000000000679c3 */ /* 0x000e620000008800 */
[----:B------:R-:W-:Y:S02]  /*0b30*/  UMOV UR5, 0x400 ;  /* 0x0000040000057882 */ /* 0x000fe40000000000 */
[----:B-1----:R-:W-:-:S06]  /*0b40*/  ULEA UR5, UR6, UR5, 0x18 ;  /* 0x0000000506057291 */ /* 0x002fcc000f8ec0ff */
[----:B------:R-:W-:-:S05]  /*0b50*/  LEA R7, R6, UR5, 0x2 ;  /* 0x0000000506077c11 */ /* 0x000fca000f8e10ff */
[----:B-----5:R3:W-:Y:S02]  /*0b60*/  STS [R7], R8 ;  /* 0x0000000807007388 */ /* 0x0207e40000000800 */
.L_x_6:
[----:B------:R-:W-:Y:S05]  /*0b70*/  BSYNC.RECONVERGENT B0 ;  /* 0x0000000000007941 */ /* 0x000fea0003800200 */
.L_x_5:
[----:B------:R-:W-:Y:S01]  /*0b80*/  IADD3 R5, PT, PT, R5, 0x2, RZ ;  /* 0x0000000205057810 */ /* 0x000fe20007ffe0ff */
[----:B------:R-:W-:Y:S06]  /*0b90*/  BRA `(.L_x_9) ;  /* 0xfffffff800247947 */ /* 0x000fec000383ffff */
.L_x_4:
[----:B------:R-:W-:Y:S01]  /*0ba0*/  ISETP.GT.U32.AND P0, PT, R0, 0x1f, PT ;  /* 0x0000001f0000780c */ /* 0x000fe20003f04070 */
[----:B------:R-:W-:-:S12]  /*0bb0*/  BSSY.RECONVERGENT B0, `(.L_x_10) ;  /* 0x0000013000007945 */ /* 0x000fd80003800200 */
[----:B------:R-:W-:Y:S05]  /*0bc0*/  @P0 BRA `(.L_x_11) ;  /* 0x0000000000440947 */ /* 0x000fea0003800000 */
[----:B------:R-:W-:Y:S01]  /*0bd0*/  LOP3.LUT R4, R0, 0x1, RZ, 0xc0, !PT ;  /* 0x0000000100047812 */ /* 0x000fe200078ec0ff */
[----:B------:R-:W3:Y:S01]  /*0be0*/  LDC.64 R2, c[0x0][0x388] ;  /* 0x0000e200ff027b82 */ /* 0x000ee20000000a00 */
[----:B------:R-:W-:Y:S02]  /*0bf0*/  MOV R5, 0x180 ;  /* 0x0000018000057802 */ /* 0x000fe40000000f00 */
[----:B------:R-:W-:-:S03]  /*0c00*/  ISETP.NE.U32.AND P0, PT, R4, 0x1, PT ;  /* 0x000000010400780c */ /* 0x000fc60003f05070 */
[----:B------:R-:W-:Y:S01]  /*0c10*/  IMAD R6, R6, R5, UR7 ;  /* 0x0000000706067e24 */ /* 0x000fe2000f8e0205 */
[----:B------:R-:W-:-:S04]  /*0c20*/  MOV R5, UR4 ;  /* 0x0000000400057c02 */ /* 0x000fc80008000f00 */
[----:B------:R-:W-:-:S05]  /*0c30*/  IADD3 R4, PT, PT, R6, 0x3, RZ ;  /* 0x0000000306047810 */ /* 0x000fca0007ffe0ff */
[----:B------:R-:W-:-:S05]  /*0c40*/  @P0 IADD3 R4, PT, PT, R6, RZ, RZ ;  /* 0x000000ff06040210 */ /* 0x000fca0007ffe0ff */
[----:B------:R-:W-:-:S04]  /*0c50*/  IMAD R5, R5, 0x6, R4 ;  /* 0x0000000605057824 */ /* 0x000fc800078e0204 */
[----:B---3--:R-:W-:-:S06]  /*0c60*/  IMAD.WIDE.U32 R2, R5, 0x4, R2 ;  /* 0x0000000405027825 */ /* 0x008fcc00078e0002 */
[----:B------:R-:W3:Y:S01]  /*0c70*/  LDG.E.CONSTANT R2, desc[UR14][R2.64] ;  /* 0x0000000e02027981 */ /* 0x000ee2000c1e9900 */
[----:B------:R-:W4:Y:S01]  /*0c80*/  S2UR UR6, SR_CgaCtaId ;  /* 0x00000000000679c3 */ /* 0x000f220000008800 */
[----:B------:R-:W-:Y:S02]  /*0c90*/  UMOV UR5, 0x400 ;  /* 0x0000040000057882 */ /* 0x000fe40000000000 */
[----:B------:R-:W-:-:S04]  /*0ca0*/  UIADD3 UR5, UPT, UPT, UR5, 0x3c80, URZ ;  /* 0x00003c8005057890 */ /* 0x000fc8000fffe0ff */
[----:B----4-:R-:W-:-:S06]  /*0cb0*/  ULEA UR5, UR6, UR5, 0x18 ;  /* 0x0000000506057291 */ /* 0x010fcc000f8ec0ff */
[----:B------:R-:W-:-:S05]  /*0cc0*/  LEA R5, R0, UR5, 0x2 ;  /* 0x0000000500057c11 */ /* 0x000fca000f8e10ff */
[----:B---3--:R3:W-:Y:S02]  /*0cd0*/  STS [R5], R2 ;  /* 0x0000000205007388 */ /* 0x0087e40000000800 */
.L_x_11:
[----:B------:R-:W-:Y:S05]  /*0ce0*/  BSYNC.RECONVERGENT B0 ;  /* 0x0000000000007941 */ /* 0x000fea0003800200 */
.L_x_10:
[----:B------:R-:W-:Y:S01]  /*0cf0*/  BAR.SYNC.DEFER_BLOCKING 0x0 ;  /* 0x0000000000007b1d */ /* 0x000fe20000010000 */
[----:B------:R-:W-:-:S05]  /*0d00*/  UPLOP3.LUT UP0, UPT, UPT, UPT, UPT, 0x80, 0x8 ;  /* 0x000000000008789c */ /* 0x000fca0003f0f070 */
[----:B------:R-:W-:-:S06]  /*0d10*/  UMOV UR5, URZ ;  /* 0x000000ff00057c82 */ /* 0x000fcc0008000000 */
.L_x_14:
[----:B------:R-:W-:Y:S02]  /*0d20*/  UPLOP3.LUT UP1, UPT, UPT, UPT, UP0, 0x80, 0x8 ;  /* 0x000000000008789c */ /* 0x000fe40003f2f000 */
[----:B------:R-:W-:Y:S01]  /*0d30*/  UPLOP3.LUT UP0, UPT, UPT, UPT, UPT, 0x80, 0x8 ;  /* 0x000000000008789c */ /* 0x000fe20003f0f070 */
[----:B0-----:R-:W-:-:S10]  /*0d40*/  UMOV UR6, URZ ;  /* 0x000000ff00067c82 */ /* 0x001fd40008000000 */
.L_x_13:
[----:B------:R-:W4:Y:S01]  /*0d50*/  S2UR UR13, SR_CgaCtaId ;  /* 0x00000000000d79c3 */ /* 0x000f220000008800 */
[----:B---3--:R-:W-:Y:S01]  /*0d60*/  LOP3.LUT R2, R0, 0xffff, RZ, 0xc0, !PT ;  /* 0x0000ffff00027812 */ /* 0x008fe200078ec0ff */
[----:B------:R-:W-:Y:S01]  /*0d70*/  UMOV UR10, 0x400 ;  /* 0x00000400000a7882 */ /* 0x000fe20000000000 */
[----:B------:R-:W-:Y:S02]  /*0d80*/  UIMAD UR9, UR5, -0x10, UR6 ;  /* 0xfffffff0050978a4 */ /* 0x000fe4000f8e0206 */
[----:B------:R-:W-:Y:S01]  /*0d90*/  UIADD3 UR11, UPT, UPT, UR10, 0x3c80, URZ ;  /* 0x00003c800a0b7890 */ /* 0x000fe2000fffe0ff */
[----:B------:R-:W-:Y:S01]  /*0da0*/  IMAD R2, R2, 0xccd, RZ ;  /* 0x00000ccd02027824 */ /* 0x000fe200078e02ff */
[----:B------:R-:W-:-:S04]  /*0db0*/  UPLOP3.LUT UP2, UPT, UPT, UPT, UP0, 0x80, 0x8 ;  /* 0x000000000008789c */ /* 0x000fc80003f4f000 */
[----:B0-----:R-:W-:-:S04]  /*0dc0*/  SHF.R.U32.HI R10, RZ, 0x10, R2 ;  /* 0x00000010ff0a7819 */ /* 0x001fc80000011602 */
[C---:B------:R-:W-:Y:S01]  /*0dd0*/  PRMT R2, R10.reuse, 0x9910, RZ ;  /* 0x000099100a027816 */ /* 0x040fe200000000ff */
[----:B------:R-:W-:-:S04]  /*0de0*/  IMAD R10, R10, 0x790, RZ ;  /* 0x000007900a0a7824 */ /* 0x000fc800078e02ff */
[----:B------:R-:W-:Y:S01]  /*0df0*/  IMAD R2, R2, 0x14, RZ ;  /* 0x0000001402027824 */ /* 0x000fe200078e02ff */
[----:B----4-:R-:W-:-:S04]  /*0e00*/  ULEA UR11, UR13, UR11, 0x18 ;  /* 0x0000000b0d0b7291 */ /* 0x010fc8000f8ec0ff */
[----:B------:R-:W-:Y:S01]  /*0e10*/  IADD3 R7, PT, PT, RZ, -R2, RZ ;  /* 0x80000002ff077210 */ /* 0x000fe20007ffe0ff */
[----:B------:R-:W-:Y:S02]  /*0e20*/  ULEA UR13, UR13, UR10, 0x18 ;  /* 0x0000000a0d0d7291 */ /* 0x000fe4000f8ec0ff */
[----:B------:R-:W-:Y:S01]  /*0e30*/  ULEA UR9, UR9, UR11, 0x2 ;  /* 0x0000000b09097291 */ /* 0x000fe2000f8e10ff */
[----:B------:R-:W-:-:S04]  /*0e40*/  PRMT R7, R7, 0x7710, RZ ;  /* 0x0000771007077816 */ /* 0x000fc800000000ff */
[----:B------:R-:W-:-:S04]  /*0e50*/  IADD3 R9, PT, PT, R7, R0, RZ ;  /* 0x0000000007097210 */ /* 0x000fc80007ffe0ff */
[----:B------:R-:W0:Y:S01]  /*0e60*/  LDS R12, [UR9+0x40] ;  /* 0x00004009ff0c7984 */ /* 0x000e220008000800 */
[----:B------:R-:W-:-:S03]  /*0e70*/  LOP3.LUT R9, R9, 0xffff, RZ, 0xc0, !PT ;  /* 0x0000ffff09097812 */ /* 0x000fc600078ec0ff */
[----:B------:R-:W3:Y:S01]  /*0e80*/  LDS R3, [UR9+0x78] ;  /* 0x00007809ff037984 */ /* 0x000ee20008000800 */
[----:B------:R-:W-:-:S03]  /*0e90*/  SHF.R.U32.HI R9, RZ, 0x2, R9 ;  /* 0x00000002ff097819 */ /* 0x000fc60000011609 */
[----:B------:R-:W4:Y:S01]  /*0ea0*/  LDS R2, [UR9+0x70] ;  /* 0x00007009ff027984 */ /* 0x000f220008000800 */
[----:B-1----:R-:W-:Y:S02]  /*0eb0*/  PRMT R11, R9, 0x9910, RZ ;  /* 0x00009910090b7816 */ /* 0x002fe400000000ff */
[----:B------:R-:W-:Y:S01]  /*0ec0*/  LOP3.LUT R9, R0, 0x3, RZ, 0xc0, !PT ;  /* 0x0000000300097812 */ /* 0x000fe200078ec0ff */
[----:B------:R-:W1:Y:S02]  /*0ed0*/  LDS R4, [UR9+0x68] ;  /* 0x00006809ff047984 */ /* 0x000e640008000800 */
[----:B------:R-:W-:Y:S02]  /*0ee0*/  IMAD R11, R11, 0xb0, RZ ;  /* 0x000000b00b0b7824 */ /* 0x000fe400078e02ff */
[----:B------:R-:W1:Y:S01]  /*0ef0*/  LDS R5, [UR9+0x60] ;  /* 0x00006009ff057984 */ /* 0x000e620008000800 */
[----:B------:R-:W-:Y:S02]  /*0f00*/  IMAD R10, R9, 0xa, R10 ;  /* 0x0000000a090a7824 */ /* 0x000fe400078e020a */
[----:B------:R-:W-:Y:S01]  /*0f10*/  LOP3.LUT R11, R11, 0xffff, RZ, 0xc0, !PT ;  /* 0x0000ffff0b0b7812 */ /* 0x000fe200078ec0ff */
[----:B------:R-:W1:Y:S03]  /*0f20*/  LDS R6, [UR9+0x58] ;  /* 0x00005809ff067984 */ /* 0x000e660008000800 */
[----:B------:R-:W-:Y:S01]  /*0f30*/  IADD3 R9, PT, PT, R11, R10, RZ ;  /* 0x0000000a0b097210 */ /* 0x000fe20007ffe0ff */
[----:B------:R-:W1:Y:S03]  /*0f40*/  LDS R7, [UR9+0x50] ;  /* 0x00005009ff077984 */ /* 0x000e660008000800 */
[----:B------:R-:W-:Y:S01]  /*0f50*/  IADD3 R9, PT, PT, R9, UR6, RZ ;  /* 0x0000000609097c10 */ /* 0x000fe2000fffe0ff */
[----:B------:R-:W1:Y:S01]  /*0f60*/  LDS R8, [UR9+0x48] ;  /* 0x00004809ff087984 */ /* 0x000e620008000800 */
[----:B------:R-:W-:Y:S01]  /*0f70*/  UMOV UR6, URZ ;  /* 0x000000ff00067c82 */ /* 0x000fe20008000000 */
[----:B0-----:R-:W-:-:S15]  /*0f80*/  R2UR UR18, R12 ;  /* 0x000000000c1272ca */ /* 0x001fde00000e0000 */
.L_x_12:
[----:B------:R-:W-:-:S04]  /*0f90*/  UIMAD UR9, UR6, 0x14, URZ ;  /* 0x00000014060978a4 */ /* 0x000fc8000f8e02ff */
[----:B------:R-:W-:-:S09]  /*0fa0*/  ULEA UR11, UR9, UR19, 0x2 ;  /* 0x00000013090b7291 */ /* 0x000fd2000f8e10ff */
[----:B------:R-:W3:Y:S04]  /*0fb0*/  LDL.64 R18, [UR11] ;  /* 0x0000000bff127983 */ /* 0x000ee80008100a00 */
[----:B0-----:R-:W5:Y:S04]  /*0fc0*/  LDL.64 R12, [UR11+0x28] ;  /* 0x0000280bff0c7983 */ /* 0x001f680008100a00 */
[----:B------:R-:W2:Y:S04]  /*0fd0*/  LDL.64 R16, [UR11+0x140] ;  /* 0x0001400bff107983 */ /* 0x000ea80008100a00 */
[----:B------:R-:W2:Y:S01]  /*0fe0*/  LDL.64 R14, [UR11+0x168] ;  /* 0x0001680bff0e7983 */ /* 0x000ea20008100a00 */
[----:B------:R-:W-:-:S06]  /*0ff0*/  UIADD3 UR10, UPT, UPT, UR6, UR5, URZ ;  /* 0x00000005060a7290 */ /* 0x000fcc000fffe0ff */
[----:B------:R-:W-:-:S05]  /*1000*/  MOV R10, UR10 ;  /* 0x0000000a000a7c02 */ /* 0x000fca0008000f00 */
[----:B------:R-:W-:-:S05]  /*1010*/  IMAD R11, R10, 0x2c, R9 ;  /* 0x0000002c0a0b7824 */ /* 0x000fca00078e0209 */
[----:B------:R-:W-:-:S05]  /*1020*/  LEA R11, R11, UR13, 0x2 ;  /* 0x0000000d0b0b7c11 */ /* 0x000fca000f8e10ff */
[----:B------:R-:W0:Y:S04]  /*1030*/  LDS R10, [R11] ;  /* 0x000000000b0a7984 */ /* 0x000e280000000800 */
[----:B------:R-:W4:Y:S04]  /*1040*/  LDS R21, [R11+0x8] ;  /* 0x000008000b157984 */ /* 0x000f280000000800 */
[----:B------:R-:W1:Y:S04]  /*1050*/  LDS R20, [R11+0x10] ;  /* 0x000010000b147984 */ /* 0x000e680000000800 */
[----:B------:R-:W2:Y:S04]  /*1060*/  LDS R26, [R11+0xf20] ;  /* 0x000f20000b1a7984 */ /* 0x000ea80000000800 */
[----:B------:R-:W2:Y:S04]  /*1070*/  LDS R25, [R11+0xf28] ;  /* 0x000f28000b197984 */ /* 0x000ea80000000800 */
[----:B------:R-:W-:Y:S04]  /*1080*/  LDS R29, [R11+0xb0] ;  /* 0x0000b0000b1d7984 */ /* 0x000fe80000000800 */
[----:B------:R-:W-:Y:S04]  /*1090*/  LDS R22, [R11+0xfd0] ;  /* 0x000fd0000b167984 */ /* 0x000fe80000000800 */
[----:B------:R-:W-:Y:S01]  /*10a0*/  LDS R24, [R11+0xfd8] ;  /* 0x000fd8000b187984 */ /* 0x000fe20000000800 */
[----:B------:R-:W-:-:S04]  /*10b0*/  UIADD3 UR10, UPT, UPT, UR9, 0x2, URZ ;  /* 0x00000002090a7890 */ /* 0x000fc8000fffe0ff */
[----:B------:R-:W-:Y:S01]  /*10c0*/  ULEA UR10, UR10, UR19, 0x2 ;  /* 0x000000130a0a7291 */ /* 0x000fe2000f8e10ff */
[----:B---3--:R-:W-:Y:S01]  /*10d0*/  FFMA R23, RZ, R3, R19 ;  /* 0x00000003ff177223 */ /* 0x008fe20000000013 */
[----:B0-----:R-:W-:-:S03]  /*10e0*/  FFMA R19, R3, R10, R18 ;  /* 0x0000000a03137223 */ /* 0x001fc60000000012 */
[----:B----4-:R-:W-:Y:S01]  /*10f0*/  FFMA R23, R2, R21, R23 ;  /* 0x0000001502177223 */ /* 0x010fe20000000017 */
[----:B------:R-:W-:-:S03]  /*1100*/  FFMA R19, RZ, R2, R19 ;  /* 0x00000002ff137223 */ /* 0x000fc60000000013 */
[----:B-1----:R-:W-:Y:S01]  /*1110*/  FFMA R18, RZ, R4, R23 ;  /* 0x00000004ff127223 */ /* 0x002fe20000000017 */
[----:B------:R-:W-:-:S03]  /*1120*/  FFMA R10, R4, R21, R19 ;  /* 0x00000015040a7223 */ /* 0x000fc60000000013 */
[----:B------:R-:W-:Y:S01]  /*1130*/  FFMA R23, R5, R20, R18 ;  /* 0x0000001405177223 */ /* 0x000fe20000000012 */
[----:B------:R-:W-:-:S03]  /*1140*/  FFMA R19, RZ, R5, R10 ;  /* 0x00000005ff137223 */ /* 0x000fc6000000000a */
[-C--:B------:R-:W-:Y:S01]  /*1150*/  FFMA R18, RZ, R6.reuse, R23 ;  /* 0x00000006ff127223 */ /* 0x080fe20000000017 */
[----:B------:R-:W-:-:S03]  /*1160*/  FFMA R10, RZ, R6, R19 ;  /* 0x00000006ff0a7223 */ /* 0x000fc60000000013 */
[-C--:B------:R-:W-:Y:S01]  /*1170*/  FFMA R23, RZ, R7.reuse, R18 ;  /* 0x00000007ff177223 */ /* 0x080fe20000000012 */
[----:B------:R-:W-:Y:S02]  /*1180*/  FFMA R19, RZ, R7, R10 ;  /* 0x00000007ff137223 */ /* 0x000fe4000000000a */
[----:B------:R-:W0:Y:S01]  /*1190*/  LDS R10, [R11+0xf30] ;  /* 0x000f30000b0a7984 */ /* 0x000e220000000800 */
[-C--:B------:R-:W-:Y:S01]  /*11a0*/  FFMA R23, RZ, R8.reuse, R23 ;  /* 0x00000008ff177223 */ /* 0x080fe20000000017 */
[----:B------:R-:W-:-:S03]  /*11b0*/  FFMA R18, RZ, R8, R19 ;  /* 0x00000008ff127223 */ /* 0x000fc60000000013 */
[----:B------:R-:W-:Y:S02]  /*11c0*/  FFMA R19, RZ, UR18, R23 ;  /* 0x00000012ff137c23 */ /* 0x000fe40008000017 */
[----:B------:R-:W1:Y:S01]  /*11d0*/  LDS R23, [R11+0xb8] ;  /* 0x0000b8000b177984 */ /* 0x000e620000000800 */
[----:B-----5:R-:W-:-:S04]  /*11e0*/  FFMA R27, RZ, R3, R12 ;  /* 0x00000003ff1b7223 */ /* 0x020fc8000000000c */
[----:B------:R-:W-:Y:S01]  /*11f0*/  FFMA R27, RZ, R2, R27 ;  /* 0x00000002ff1b7223 */ /* 0x000fe2000000001b */
[----:B--2---:R-:W-:Y:S01]  /*1200*/  FFMA R16, R3, R26, R16 ;  /* 0x0000001a03107223 */ /* 0x004fe20000000010 */
[----:B------:R-:W-:Y:S01]  /*1210*/  FFMA R14, RZ, R3, R14 ;  /* 0x00000003ff0e7223 */ /* 0x000fe2000000000e */
[----:B------:R-:W-:Y:S01]  /*1220*/  LDS R26, [R11+0xfe0] ;  /* 0x000fe0000b1a7984 */ /* 0x000fe20000000800 */
[----:B------:R-:W-:-:S03]  /*1230*/  FFMA R12, RZ, R4, R27 ;  /* 0x00000004ff0c7223 */ /* 0x000fc6000000001b */
[----:B------:R-:W2:Y:S01]  /*1240*/  LDS R27, [R11+0xc0] ;  /* 0x0000c0000b1b7984 */ /* 0x000ea20000000800 */
[----:B------:R-:W-:Y:S01]  /*1250*/  FFMA R14, RZ, R2, R14 ;  /* 0x00000002ff0e7223 */ /* 0x000fe2000000000e */
[-C--:B------:R-:W-:Y:S01]  /*1260*/  FFMA R13, RZ, R3.reuse, R13 ;  /* 0x00000003ff0d7223 */ /* 0x080fe2000000000d */
[----:B------:R-:W-:Y:S01]  /*1270*/  FFMA R18, RZ, UR18, R18 ;  /* 0x00000012ff127c23 */ /* 0x000fe20008000012 */
[-C--:B------:R-:W-:Y:S01]  /*1280*/  FFMA R15, RZ, R3.reuse, R15 ;  /* 0x00000003ff0f7223 */ /* 0x080fe2000000000f */
[----:B------:R-:W-:Y:S01]  /*1290*/  FFMA R14, RZ, R4, R14 ;  /* 0x00000004ff0e7223 */ /* 0x000fe2000000000e */
[----:B------:R-:W-:Y:S01]  /*12a0*/  FFMA R17, RZ, R3, R17 ;  /* 0x00000003ff117223 */ /* 0x000fe20000000011 */
[-C--:B------:R-:W-:Y:S01]  /*12b0*/  FFMA R13, RZ, R2.reuse, R13 ;  /* 0x00000002ff0d7223 */ /* 0x080fe2000000000d */
[----:B------:R-:W-:Y:S01]  /*12c0*/  FFMA R15, RZ, R2, R15 ;  /* 0x00000002ff0f7223 */ /* 0x000fe2000000000f */
[----:B------:R3:W-:Y:S01]  /*12d0*/  STL.64 [UR11], R18 ;  /* 0x00000012ff007987 */ /* 0x0007e20008100a0b */
[----:B------:R-:W-:Y:S01]  /*12e0*/  FFMA R17, R2, R25, R17 ;  /* 0x0000001902117223 */ /* 0x000fe20000000011 */
[-C--:B------:R-:W-:Y:S01]  /*12f0*/  FFMA R12, RZ, R5.reuse, R12 ;  /* 0x00000005ff0c7223 */ /* 0x080fe2000000000c */
[-C--:B---3--:R-:W-:Y:S01]  /*1300*/  FFMA R19, RZ, R5.reuse, R14 ;  /* 0x00000005ff137223 */ /* 0x088fe2000000000e */
[-C--:B------:R-:W-:Y:S01]  /*1310*/  FFMA R14, RZ, R4.reuse, R13 ;  /* 0x00000004ff0e7223 */ /* 0x080fe2000000000d */
[----:B------:R-:W-:Y:S01]  /*1320*/  FFMA R18, RZ, R4, R15 ;  /* 0x00000004ff127223 */ /* 0x000fe2000000000f */
[----:B------:R-:W-:Y:S01]  /*1330*/  FFMA R13, RZ, R2, R16 ;  /* 0x00000002ff0d7223 */ /* 0x000fe20000000010 */
[----:B------:R-:W-:Y:S01]  /*1340*/  FFMA R16, RZ, R4, R17 ;  /* 0x00000004ff107223 */ /* 0x000fe20000000011 */
[-C--:B------:R-:W-:Y:S01]  /*1350*/  FFMA R15, RZ, R5.reuse, R14 ;  /* 0x00000005ff0f7223 */ /* 0x080fe2000000000e */
[----:B------:R-:W-:Y:S01]  /*1360*/  FFMA R17, RZ, R5, R18 ;  /* 0x00000005ff117223 */ /* 0x000fe20000000012 */
[----:B------:R-:W-:Y:S01]  /*1370*/  FFMA R14, R4, R25, R13 ;  /* 0x00000019040e7223 */ /* 0x000fe2000000000d */
[----:B0-----:R-:W-:Y:S01]  /*1380*/  FFMA R13, R5, R10, R16 ;  /* 0x0000000a050d7223 */ /* 0x001fe20000000010 */
[-C--:B------:R-:W-:Y:S01]  /*1390*/  FFMA R16, RZ, R6.reuse, R15 ;  /* 0x00000006ff107223 */ /* 0x080fe2000000000f */
[C---:B------:R-:W-:Y:S01]  /*13a0*/  FFMA R12, R6.reuse, R29, R12 ;  /* 0x0000001d060c7223 */ /* 0x040fe2000000000c */
[----:B------:R-:W-:Y:S01]  /*13b0*/  FFMA R15, RZ, R6, R17 ;  /* 0x00000006ff0f7223 */ /* 0x000fe20000000011 */
[----:B------:R-:W-:Y:S01]  /*13c0*/  FFMA R17, RZ, R5, R14 ;  /* 0x00000005ff117223 */ /* 0x000fe2000000000e */
[----:B------:R-:W-:Y:S01]  /*13d0*/  FFMA R22, R6, R22, R19 ;  /* 0x0000001606167223 */ /* 0x000fe20000000013 */
[----:B------:R-:W-:Y:S01]  /*13e0*/  FFMA R19, RZ, R7, R12 ;  /* 0x00000007ff137223 */ /* 0x000fe2000000000c */
[CC--:B-1----:R-:W-:Y:S01]  /*13f0*/  FFMA R29, R7.reuse, R23.reuse, R16 ;  /* 0x00000017071d7223 */ /* 0x0c2fe20000000010 */
[-C--:B------:R-:W-:Y:S01]  /*1400*/  FFMA R14, RZ, R6.reuse, R13 ;  /* 0x00000006ff0e7223 */ /* 0x080fe2000000000d */
[----:B------:R-:W-:Y:S01]  /*1410*/  FFMA R16, RZ, R6, R17 ;  /* 0x00000006ff107223 */ /* 0x000fe20000000011 */
[----:B------:R-:W-:Y:S01]  /*1420*/  FFMA R15, R7, R24, R15 ;  /* 0x00000018070f7223 */ /* 0x000fe2000000000f */
[C---:B------:R-:W-:Y:S01]  /*1430*/  FFMA R12, R8.reuse, R23, R19 ;  /* 0x00000017080c7223 */ /* 0x040fe20000000013 */
[-C--:B------:R-:W-:Y:S01]  /*1440*/  FFMA R13, RZ, R7.reuse, R22 ;  /* 0x00000007ff0d7223 */ /* 0x080fe20000000016 */
[-C--:B------:R-:W-:Y:S01]  /*1450*/  FFMA R18, RZ, R7.reuse, R14 ;  /* 0x00000007ff127223 */ /* 0x080fe2000000000e */
[----:B------:R-:W-:Y:S01]  /*1460*/  FFMA R19, RZ, R7, R16 ;  /* 0x00000007ff137223 */ /* 0x000fe20000000010 */
[-C--:B------:R-:W-:Y:S01]  /*1470*/  FFMA R14, RZ, R8.reuse, R29 ;  /* 0x00000008ff0e7223 */ /* 0x080fe2000000001d */
[----:B------:R-:W-:Y:S01]  /*1480*/  FFMA R17, RZ, R8, R15 ;  /* 0x00000008ff117223 */ /* 0x000fe2000000000f */
[----:B------:R-:W-:Y:S01]  /*1490*/  FFMA R16, R8, R24, R13 ;  /* 0x0000001808107223 */ /* 0x000fe2000000000d */
[-C--:B------:R-:W-:Y:S01]  /*14a0*/  FFMA R15, RZ, R8.reuse, R18 ;  /* 0x00000008ff0f7223 */ /* 0x080fe20000000012 */
[----:B------:R-:W-:Y:S01]  /*14b0*/  FFMA R19, RZ, R8, R19 ;  /* 0x00000008ff137223 */ /* 0x000fe20000000013 */
[----:B--2---:R-:W-:Y:S01]  /*14c0*/  FFMA R13, R27, UR18, R14 ;  /* 0x000000121b0d7c23 */ /* 0x004fe2000800000e */
[----:B------:R-:W-:Y:S01]  /*14d0*/  FFMA R12, RZ, UR18, R12 ;  /* 0x00000012ff0c7c23 */ /* 0x000fe2000800000c */
[----:B------:R-:W-:Y:S01]  /*14e0*/  FFMA R15, RZ, UR18, R15 ;  /* 0x00000012ff0f7c23 */ /* 0x000fe2000800000f */
[----:B------:R-:W-:Y:S01]  /*14f0*/  FFMA R14, RZ, UR18, R19 ;  /* 0x00000012ff0e7c23 */ /* 0x000fe20008000013 */
[----:B------:R-:W-:Y:S01]  /*1500*/  FFMA R16, RZ, UR18, R16 ;  /* 0x00000012ff107c23 */ /* 0x000fe20008000010 */
[----:B------:R-:W-:Y:S01]  /*1510*/  FFMA R17, R26, UR18, R17 ;  /* 0x000000121a117c23 */ /* 0x000fe20008000011 */
[----:B------:R0:W-:Y:S04]  /*1520*/  STL.64 [UR11+0x28], R12 ;  /* 0x0000280cff007987 */ /* 0x0001e80008100a0b */
[----:B------:R-:W-:Y:S04]  /*1530*/  STL.64 [UR11+0x140], R14 ;  /* 0x0001400eff007987 */ /* 0x000fe80008100a0b */
[----:B------:R1:W-:Y:S04]  /*1540*/  STL.64 [UR11+0x168], R16 ;  /* 0x00016810ff007987 */ /* 0x0003e80008100a0b */
[----:B------:R-:W2:Y:S04]  /*1550*/  LDL.64 R18, [UR10] ;  /* 0x0000000aff127983 */ /* 0x000ea80008100a00 */
[----:B0-----:R-:W3:Y:S04]  /*1560*/  LDL.64 R12, [UR10+0x28] ;  /* 0x0000280aff0c7983 */ /* 0x001ee80008100a00 */
[----:B-1----:R-:W4:Y:S04]  /*1570*/  LDL.64 R16, [UR10+0x168] ;  /* 0x0001680aff107983 */ /* 0x002f280008100a00 */
[----:B------:R-:W5:Y:S01]  /*1580*/  LDL.64 R14, [UR10+0x140] ;  /* 0x0001400aff0e7983 */ /* 0x000f620008100a00 */
[----:B------:R-:W-:-:S04]  /*1590*/  UIADD3 UR11, UPT, UPT, UR9, 0x4, URZ ;  /* 0x00000004090b7890 */ /* 0x000fc8000fffe0ff */
[----:B------:R-:W-:Y:S01]  /*15a0*/  ULEA UR11, UR11, UR19, 0x2 ;  /* 0x000000130b0b7291 */ /* 0x000fe2000f8e10ff */
[----:B--2---:R-:W-:Y:S02]  /*15b0*/  FFMA R29, R3, R21, R18 ;  /* 0x00000015031d7223 */ /* 0x004fe40000000012 */
[----:B------:R-:W0:Y:S01]  /*15c0*/  LDS R21, [R11+0x18] ;  /* 0x000018000b157984 */ /* 0x000e220000000800 */
[----:B------:R-:W-:Y:S01]  /*15d0*/  FFMA R19, RZ, R3, R19 ;  /* 0x00000003ff137223 */ /* 0x000fe20000000013 */
[----:B------:R-:W-:-:S03]  /*15e0*/  FFMA R29, RZ, R2, R29 ;  /* 0x00000002ff1d7223 */ /* 0x000fc6000000001d */
[-C--:B------:R-:W-:Y:S01]  /*15f0*/  FFMA R19, R2, R20.reuse, R19 ;  /* 0x0000001402137223 */ /* 0x080fe20000000013 */
[----:B------:R-:W-:-:S03]  /*1600*/  FFMA R18, R4, R20, R29 ;  /* 0x0000001404127223 */ /* 0x000fc6000000001d */
[----:B------:R-:W-:Y:S01]  /*1610*/  FFMA R22, RZ, R4, R19 ;  /* 0x00000004ff167223 */ /* 0x000fe20000000013 */
[----:B------:R-:W-:-:S04]  /*1620*/  FFMA R19, RZ, R5, R18 ;  /* 0x00000005ff137223 */ /* 0x000fc80000000012 */
[----:B------:R-:W-:-:S04]  /*1630*/  FFMA R18, RZ, R6, R19 ;  /* 0x00000006ff127223 */ /* 0x000fc80000000013 */
[----:B------:R-:W-:Y:S01]  /*1640*/  FFMA R19, RZ, R7, R18 ;  /* 0x00000007ff137223 */ /* 0x000fe20000000012 */
[----:B----4-:R-:W-:-:S03]  /*1650*/  FFMA R16, RZ, R3, R16 ;  /* 0x00000003ff107223 */ /* 0x010fc60000000010 */
[----:B------:R-:W-:Y:S01]  /*1660*/  FFMA R18, RZ, R8, R19 ;  /* 0x00000008ff127223 */ /* 0x000fe20000000013 */
[----:B------:R-:W-:Y:S01]  /*1670*/  FFMA R16, RZ, R2, R16 ;  /* 0x00000002ff107223 */ /* 0x000fe20000000010 */
[----:B0-----:R-:W-:-:S04]  /*1680*/  FFMA R29, R5, R21, R22 ;  /* 0x00000015051d7223 */ /* 0x001fc80000000016 */
[----:B------:R-:W-:-:S04]  /*1690*/  FFMA R22, RZ, R6, R29 ;  /* 0x00000006ff167223 */ /* 0x000fc8000000001d */
[----:B------:R-:W-:Y:S02]  /*16a0*/  FFMA R29, RZ, R7, R22 ;  /* 0x00000007ff1d7223 */ /* 0x000fe40000000016 */
[----:B------:R-:W0:Y:S02]  /*16b0*/  LDS R22, [R11+0xf38] ;  /* 0x000f38000b167984 */ /* 0x000e240000000800 */
[----:B------:R-:W-:Y:S01]  /*16c0*/  FFMA R19, RZ, R8, R29 ;  /* 0x00000008ff137223 */ /* 0x000fe2000000001d */
[----:B---3--:R-:W-:-:S04]  /*16d0*/  FFMA R29, RZ, R3, R12 ;  /* 0x00000003ff1d7223 */ /* 0x008fc8000000000c */
[----:B------:R-:W-:Y:S01]  /*16e0*/  FFMA R29, RZ, R2, R29 ;  /* 0x00000002ff1d7223 */ /* 0x000fe2000000001d */
[----:B------:R-:W-:-:S03]  /*16f0*/  FFMA R16, RZ, R4, R16 ;  /* 0x00000004ff107223 */ /* 0x000fc60000000010 */
[----:B------:R-:W-:Y:S01]  /*1700*/  FFMA R12, RZ, R4, R29 ;  /* 0x00000004ff0c7223 */ /* 0x000fe2000000001d */
[----:B------:R-:W-:-:S03]  /*1710*/  FFMA R16, RZ, R5, R16 ;  /* 0x00000005ff107223 */ /* 0x000fc60000000010 */
[----:B------:R-:W-:Y:S01]  /*1720*/  FFMA R29, RZ, R5, R12 ;  /* 0x00000005ff1d7223 */ /* 0x000fe2000000000c */
[C---:B------:R-:W-:Y:S02]  /*1730*/  FFMA R16, R6.reuse, R24, R16 ;  /* 0x0000001806107223 */ /* 0x040fe40000000010 */
[----:B------:R-:W1:Y:S01]  /*1740*/  LDS R24, [R11+0xc8] ;  /* 0x0000c8000b187984 */ /* 0x000e620000000800 */
[----:B------:R-:W-:-:S03]  /*1750*/  FFMA R12, R6, R23, R29 ;  /* 0x00000017060c7223 */ /* 0x000fc6000000001d */
[----:B------:R-:W2:Y:S01]  /*1760*/  LDS R23, [R11+0xfe8] ;  /* 0x000fe8000b177984 */ /* 0x000ea20000000800 */
[----:B-----5:R-:W-:Y:S01]  /*1770*/  FFMA R25, R3, R25, R14 ;  /* 0x0000001903197223 */ /* 0x020fe2000000000e */
[-C--:B------:R-:W-:Y:S01]  /*1780*/  FFMA R15, RZ, R3.reuse, R15 ;  /* 0x00000003ff0f7223 */ /* 0x080fe2000000000f */
[-C--:B------:R-:W-:Y:S01]  /*1790*/  FFMA R13, RZ, R3.reuse, R13 ;  /* 0x00000003ff0d7223 */ /* 0x080fe2000000000d */
[----:B------:R-:W-:Y:S01]  /*17a0*/  FFMA R17, RZ, R3, R17 ;  /* 0x00000003ff117223 */ /* 0x000fe20000000011 */
[----:B------:R-:W-:Y:S01]  /*17b0*/  FFMA R18, RZ, UR18, R18 ;  /* 0x00000012ff127c23 */ /* 0x000fe20008000012 */
[----:B------:R-:W-:Y:S01]  /*17c0*/  FFMA R19, RZ, UR18, R19 ;  /* 0x00000012ff137c23 */ /* 0x000fe20008000013 */
[----:B------:R-:W-:Y:S01]  /*17d0*/  FFMA R25, RZ, R2, R25 ;  /* 0x00000002ff197223 */ /* 0x000fe20000000019 */
[----:B------:R-:W-:Y:S01]  /*17e0*/  FFMA R15, R2, R10, R15 ;  /* 0x0000000a020f7223 */ /* 0x000fe2000000000f */
[-C--:B------:R-:W-:Y:S01]  /*17f0*/  FFMA R13, RZ, R2.reuse, R13 ;  /* 0x00000002ff0d7223 */ /* 0x080fe2000000000d */
[----:B------:R-:W-:Y:S01]  /*1800*/  FFMA R17, RZ, R2, R17 ;  /* 0x00000002ff117223 */ /* 0x000fe20000000011 */
[----:B------:R3:W-:Y:S01]  /*1810*/  STL.64 [UR10], R18 ;  /* 0x00000012ff007987 */ /* 0x0007e20008100a0a */
[-C--:B------:R-:W-:Y:S01]  /*1820*/  FFMA R28, RZ, R4.reuse, R15 ;  /* 0x00000004ff1c7223 */ /* 0x080fe2000000000f */
[-C--:B------:R-:W-:Y:S01]  /*1830*/  FFMA R14, RZ, R4.reuse, R13 ;  /* 0x00000004ff0e7223 */ /* 0x080fe2000000000d */
[----:B------:R-:W-:-:S03]  /*1840*/  FFMA R17, RZ, R4, R17 ;  /* 0x00000004ff117223 */ /* 0x000fc60000000011 */
[-C--:B------:R-:W-:Y:S01]  /*1850*/  FFMA R13, RZ, R5.reuse, R14 ;  /* 0x00000005ff0d7223 */ /* 0x080fe2000000000e */
[----:B---3--:R-:W-:Y:S01]  /*1860*/  FFMA R18, R4, R10, R25 ;  /* 0x0000000a04127223 */ /* 0x008fe20000000019 */
[----:B0-----:R-:W-:Y:S01]  /*1870*/  FFMA R19, R5, R22, R28 ;  /* 0x0000001605137223 */ /* 0x001fe2000000001c */
[-C--:B------:R-:W-:Y:S02]  /*1880*/  FFMA R17, RZ, R5.reuse, R17 ;  /* 0x00000005ff117223 */ /* 0x080fe40000000011 */
[----:B------:R-:W-:Y:S01]  /*1890*/  FFMA R15, RZ, R5, R18 ;  /* 0x00000005ff0f7223 */ /* 0x000fe20000000012 */
[-C--:B------:R-:W-:Y:S01]  /*18a0*/  FFMA R28, RZ, R6.reuse, R19 ;  /* 0x00000006ff1c7223 */ /* 0x080fe20000000013 */
[-C--:B------:R-:W-:Y:S01]  /*18b0*/  FFMA R14, RZ, R6.reuse, R13 ;  /* 0x00000006ff0e7223 */ /* 0x080fe2000000000d */
[-C--:B------:R-:W-:Y:S01]  /*18c0*/  FFMA R17, RZ, R6.reuse, R17 ;  /* 0x00000006ff117223 */ /* 0x080fe20000000011 */
[----:B------:R-:W-:Y:S01]  /*18d0*/  FFMA R18, RZ, R6, R15 ;  /* 0x00000006ff127223 */ /* 0x000fe2000000000f */
[-C--:B------:R-:W-:Y:S01]  /*18e0*/  FFMA R25, RZ, R7.reuse, R28 ;  /* 0x00000007ff197223 */ /* 0x080fe2000000001c */
[----:B------:R-:W-:Y:S01]  /*18f0*/  FFMA R13, RZ, R7, R12 ;  /* 0x00000007ff0d7223 */ /* 0x000fe2000000000c */
[C---:B------:R-:W-:Y:S01]  /*1900*/  FFMA R15, R7.reuse, R27, R14 ;  /* 0x0000001b070f7223 */ /* 0x040fe2000000000e */
[-C--:B------:R-:W-:Y:S01]  /*1910*/  FFMA R19, RZ, R7.reuse, R18 ;  /* 0x00000007ff137223 */ /* 0x080fe20000000012 */
[----:B------:R-:W-:Y:S01]  /*1920*/  FFMA R29, RZ, R7, R16 ;  /* 0x00000007ff1d7223 */ /* 0x000fe20000000010 */
[----:B------:R-:W-:Y:S01]  /*1930*/  FFMA R17, R7, R26, R17 ;  /* 0x0000001a07117223 */ /* 0x000fe20000000011 */
[-C--:B------:R-:W-:Y:S01]  /*1940*/  FFMA R25, RZ, R8.reuse, R25 ;  /* 0x00000008ff197223 */ /* 0x080fe20000000019 */
[-C--:B------:R-:W-:Y:S01]  /*1950*/  FFMA R12, RZ, R8.reuse, R19 ;  /* 0x00000008ff0c7223 */ /* 0x080fe20000000013 */
[C---:B------:R-:W-:Y:S01]  /*1960*/  FFMA R14, R8.reuse, R27, R13 ;  /* 0x0000001b080e7223 */ /* 0x040fe2000000000d */
[----:B------:R-:W-:Y:S01]  /*1970*/  FFMA R15, RZ, R8, R15 ;  /* 0x00000008ff0f7223 */ /* 0x000fe2000000000f */
[----:B------:R-:W-:Y:S01]  /*1980*/  FFMA R16, R8, R26, R29 ;  /* 0x0000001a08107223 */ /* 0x000fe2000000001d */
[----:B------:R-:W-:Y:S01]  /*1990*/  FFMA R18, RZ, R8, R17 ;  /* 0x00000008ff127223 */ /* 0x000fe20000000011 */
[----:B------:R-:W-:Y:S01]  /*19a0*/  FFMA R12, RZ, UR18, R12 ;  /* 0x00000012ff0c7c23 */ /* 0x000fe2000800000c */
[----:B------:R-:W-:Y:S01]  /*19b0*/  FFMA R13, RZ, UR18, R25 ;  /* 0x00000012ff0d7c23 */ /* 0x000fe20008000019 */
[----:B------:R-:W-:Y:S01]  /*19c0*/  FFMA R14, RZ, UR18, R14 ;  /* 0x00000012ff0e7c23 */ /* 0x000fe2000800000e */
[----:B-1----:R-:W-:Y:S01]  /*19d0*/  FFMA R15, R24, UR18, R15 ;  /* 0x00000012180f7c23 */ /* 0x002fe2000800000f */
[----:B------:R-:W-:Y:S01]  /*19e0*/  FFMA R16, RZ, UR18, R16 ;  /* 0x00000012ff107c23 */ /* 0x000fe20008000010 */
[----:B--2---:R-:W-:Y:S01]  /*19f0*/  FFMA R17, R23, UR18, R18 ;  /* 0x0000001217117c23 */ /* 0x004fe20008000012 */
        /* <DEDUP_REMOVED lines=19> */
[-C--:B---3--:R-:W-:Y:S01]  /*1b30*/  FFMA R29, RZ, R3.reuse, R12 ;  /* 0x00000003ff1d7223 */ /* 0x088fe2000000000c */
[----:B----4-:R-:W-:Y:S02]  /*1b40*/  FFMA R16, RZ, R3, R16 ;  /* 0x00000003ff107223 */ /* 0x010fe40000000010 */
[----:B------:R-:W-:Y:S01]  /*1b50*/  FFMA R18, RZ, R8, R19 ;  /* 0x00000008ff127223 */ /* 0x000fe20000000013 */
[----:B------:R-:W-:Y:S01]  /*1b60*/  FFMA R29, RZ, R2, R29 ;  /* 0x00000002ff1d7223 */ /* 0x000fe2000000001d */
[----:B0-----:R-:W-:-:S04]  /*1b70*/  FFMA R25, R5, R20, R28 ;  /* 0x0000001405197223 */ /* 0x001fc8000000001c */
[----:B------:R-:W-:-:S04]  /*1b80*/  FFMA R28, RZ, R6, R25 ;  /* 0x00000006ff1c7223 */ /* 0x000fc80000000019 */
[----:B------:R-:W-:-:S04]  /*1b90*/  FFMA R25, RZ, R7, R28 ;  /* 0x00000007ff197223 */ /* 0x000fc8000000001c */
[----:B------:R-:W-:Y:S02]  /*1ba0*/  FFMA R19, RZ, R8, R25 ;  /* 0x00000008ff137223 */ /* 0x000fe40000000019 */
[----:B------:R-:W0:Y:S01]  /*1bb0*/  LDS R25, [R11+0xf40] ;  /* 0x000f40000b197984 */ /* 0x000e220000000800 */
        /* <DEDUP_REMOVED lines=9> */
[----:B------:R-:W-:Y:S01]  /*1c50*/  FFMA R18, RZ, UR18, R18 ;  /* 0x00000012ff127c23 */ /* 0x000fe20008000012 */
[----:B------:R-:W-:Y:S01]  /*1c60*/  FFMA R19, RZ, UR18, R19 ;  /* 0x00000012ff137c23 */ /* 0x000fe20008000013 */
[-C--:B-----5:R-:W-:Y:S01]  /*1c70*/  FFMA R15, RZ, R3.reuse, R15 ;  /* 0x00000003ff0f7223 */ /* 0x0a0fe2000000000f */
[-C--:B------:R-:W-:Y:S01]  /*1c80*/  FFMA R13, RZ, R3.reuse, R13 ;  /* 0x00000003ff0d7223 */ /* 0x080fe2000000000d */
[----:B------:R-:W-:Y:S02]  /*1c90*/  FFMA R17, RZ, R3, R17 ;  /* 0x00000003ff117223 */ /* 0x000fe40000000011 */
[----:B------:R3:W-:Y:S01]  /*1ca0*/  STL.64 [UR11], R18 ;  /* 0x00000012ff007987 */ /* 0x0007e20008100a0b */
[----:B------:R-:W-:Y:S01]  /*1cb0*/  FFMA R15, R2, R22, R15 ;  /* 0x00000016020f7223 */ /* 0x000fe2000000000f */
[-C--:B------:R-:W-:Y:S01]  /*1cc0*/  FFMA R13, RZ, R2.reuse, R13 ;  /* 0x00000002ff0d7223 */ /* 0x080fe2000000000d */
[----:B------:R-:W-:Y:S01]  /*1cd0*/  FFMA R17, RZ, R2, R17 ;  /* 0x00000002ff117223 */ /* 0x000fe20000000011 */
[----:B---3--:R-:W-:-:S04]  /*1ce0*/  FFMA R19, R3, R10, R14 ;  /* 0x0000000a03137223 */ /* 0x008fc8000000000e */
[----:B------:R-:W-:Y:S01]  /*1cf0*/  FFMA R19, RZ, R2, R19 ;  /* 0x00000002ff137223 */ /* 0x000fe20000000013 */
[-C--:B------:R-:W-:Y:S01]  /*1d00*/  FFMA R18, RZ, R4.reuse, R15 ;  /* 0x00000004ff127223 */ /* 0x080fe2000000000f */
[-C--:B------:R-:W-:Y:S01]  /*1d10*/  FFMA R10, RZ, R4.reuse, R13 ;  /* 0x00000004ff0a7223 */ /* 0x080fe2000000000d */
[----:B------:R-:W-:Y:S01]  /*1d20*/  FFMA R28, RZ, R4, R17 ;  /* 0x00000004ff1c7223 */ /* 0x000fe20000000011 */
[----:B------:R-:W-:Y:S01]  /*1d30*/  FFMA R14, R4, R22, R19 ;  /* 0x00000016040e7223 */ /* 0x000fe20000000013 */
[----:B0-----:R-:W-:Y:S01]  /*1d40*/  FFMA R17, R5, R25, R18 ;  /* 0x0000001905117223 */ /* 0x001fe20000000012 */
[-C--:B------:R-:W-:Y:S01]  /*1d50*/  FFMA R13, RZ, R5.reuse, R10 ;  /* 0x00000005ff0d7223 */ /* 0x080fe2000000000a */
[-C--:B------:R-:W-:Y:S01]  /*1d60*/  FFMA R19, RZ, R5.reuse, R28 ;  /* 0x00000005ff137223 */ /* 0x080fe2000000001c */
[----:B------:R-:W-:Y:S01]  /*1d70*/  FFMA R15, RZ, R5, R14 ;  /* 0x00000005ff0f7223 */ /* 0x000fe2000000000e */
[-C--:B------:R-:W-:Y:S01]  /*1d80*/  FFMA R18, RZ, R6.reuse, R17 ;  /* 0x00000006ff127223 */ /* 0x080fe20000000011 */
[-C--:B------:R-:W-:Y:S01]  /*1d90*/  FFMA R10, RZ, R6.reuse, R13 ;  /* 0x00000006ff0a7223 */ /* 0x080fe2000000000d */
[-C--:B------:R-:W-:Y:S01]  /*1da0*/  FFMA R28, RZ, R6.reuse, R19 ;  /* 0x00000006ff1c7223 */ /* 0x080fe20000000013 */
[----:B------:R-:W-:Y:S01]  /*1db0*/  FFMA R14, RZ, R6, R15 ;  /* 0x00000006ff0e7223 */ /* 0x000fe2000000000f */
[-C--:B------:R-:W-:Y:S01]  /*1dc0*/  FFMA R19, RZ, R7.reuse, R18 ;  /* 0x00000007ff137223 */ /* 0x080fe20000000012 */
[-C--:B------:R-:W-:Y:S01]  /*1dd0*/  FFMA R13, RZ, R7.reuse, R12 ;  /* 0x00000007ff0d7223 */ /* 0x080fe2000000000c */
[C---:B------:R-:W-:Y:S01]  /*1de0*/  FFMA R15, R7.reuse, R24, R10 ;  /* 0x00000018070f7223 */ /* 0x040fe2000000000a */
[-C--:B------:R-:W-:Y:S01]  /*1df0*/  FFMA R17, RZ, R7.reuse, R14 ;  /* 0x00000007ff117223 */ /* 0x080fe2000000000e */
[----:B------:R-:W-:Y:S01]  /*1e00*/  FFMA R16, RZ, R7, R16 ;  /* 0x00000007ff107223 */ /* 0x000fe20000000010 */
[-C--:B------:R-:W-:Y:S01]  /*1e10*/  FFMA R29, R7, R23.reuse, R28 ;  /* 0x00000017071d7223 */ /* 0x080fe2000000001c */
[-C--:B------:R-:W-:Y:S01]  /*1e20*/  FFMA R19, RZ, R8.reuse, R19 ;  /* 0x00000008ff137223 */ /* 0x080fe20000000013 */
[----:B------:R-:W-:Y:S01]  /*1e30*/  FFMA R12, RZ, R8, R17 ;  /* 0x00000008ff0c7223 */ /* 0x000fe20000000011 */
[C---:B------:R-:W-:Y:S01]  /*1e40*/  FFMA R14, R8.reuse, R24, R13 ;  /* 0x00000018080e7223 */ /* 0x040fe2000000000d */
[-C--:B------:R-:W-:Y:S01]  /*1e50*/  FFMA R10, RZ, R8.reuse, R15 ;  /* 0x00000008ff0a7223 */ /* 0x080fe2000000000f */
        /* <DEDUP_REMOVED lines=9> */
[----:B------:R1:W-:Y:S04]  /*1ef0*/  STL.64 [UR11+0x28], R14 ;  /* 0x0000280eff007987 */ /* 0x0003e80008100a0b */
[----:B------:R2:W-:Y:S04]  /*1f00*/  STL.64 [UR11+0x168], R16 ;  /* 0x00016810ff007987 */ /* 0x0005e80008100a0b */
[----:B0-----:R-:W3:Y:S04]  /*1f10*/  LDL.64 R12, [UR10] ;  /* 0x0000000aff0c7983 */ /* 0x001ee80008100a00 */
[----:B-1----:R-:W4:Y:S04]  /*1f20*/  LDL.64 R14, [UR10+0x28] ;  /* 0x0000280aff0e7983 */ /* 0x002f280008100a00 */
[----:B--2---:R-:W2:Y:S04]  /*1f30*/  LDL.64 R16, [UR10+0x168] ;  /* 0x0001680aff107983 */ /* 0x004ea80008100a00 */
[----:B------:R-:W5:Y:S04]  /*1f40*/  LDL.64 R18, [UR10+0x140] ;  /* 0x0001400aff127983 */ /* 0x000f680008100a00 */
[----:B------:R-:W0:Y:S01]  /*1f50*/  LDS R10, [R11+0x28] ;  /* 0x000028000b0a7984 */ /* 0x000e220000000800 */
[----:B------:R-:W-:-:S04]  /*1f60*/  UIADD3 UR9, UPT, UPT, UR9, 0x8, URZ ;  /* 0x0000000809097890 */ /* 0x000fc8000fffe0ff */
[----:B------:R-:W-:Y:S01]  /*1f70*/  ULEA UR9, UR9, UR19, 0x2 ;  /* 0x0000001309097291 */ /* 0x000fe2000f8e10ff */
[----:B---3--:R-:W-:Y:S01]  /*1f80*/  FFMA R21, R3, R21, R12 ;  /* 0x0000001503157223 */ /* 0x008fe2000000000c */
[----:B------:R-:W-:-:S03]  /*1f90*/  FFMA R29, RZ, R3, R13 ;  /* 0x00000003ff1d7223 */ /* 0x000fc6000000000d */
[----:B------:R-:W-:Y:S01]  /*1fa0*/  FFMA R21, RZ, R2, R21 ;  /* 0x00000002ff157223 */ /* 0x000fe20000000015 */
[----:B------:R-:W-:-:S03]  /*1fb0*/  FFMA R29, R2, R20, R29 ;  /* 0x00000014021d7223 */ /* 0x000fc6000000001d */
[----:B------:R-:W-:Y:S01]  /*1fc0*/  FFMA R12, R4, R20, R21 ;  /* 0x00000014040c7223 */ /* 0x000fe20000000015 */
[----:B------:R-:W-:-:S03]  /*1fd0*/  FFMA R28, RZ, R4, R29 ;  /* 0x00000004ff1c7223 */ /* 0x000fc6000000001d */
[----:B------:R-:W-:Y:S01]  /*1fe0*/  FFMA R13, RZ, R5, R12 ;  /* 0x00000005ff0d7223 */ /* 0x000fe2000000000c */
[----:B0-----:R-:W-:-:S03]  /*1ff0*/  FFMA R21, R5, R10, R28 ;  /* 0x0000000a05157223 */ /* 0x001fc6000000001c */
[-C--:B------:R-:W-:Y:S01]  /*2000*/  FFMA R12, RZ, R6.reuse, R13 ;  /* 0x00000006ff0c7223 */ /* 0x080fe2000000000d */
[----:B------:R-:W-:-:S03]  /*2010*/  FFMA R28, RZ, R6, R21 ;  /* 0x00000006ff1c7223 */ /* 0x000fc60000000015 */
[-C--:B------:R-:W-:Y:S01]  /*2020*/  FFMA R13, RZ, R7.reuse, R12 ;  /* 0x00000007ff0d7223 */ /* 0x080fe2000000000c */
[----:B------:R-:W-:Y:S01]  /*2030*/  FFMA R21, RZ, R7, R28 ;  /* 0x00000007ff157223 */ /* 0x000fe2000000001c */
[-C--:B----4-:R-:W-:Y:S01]  /*2040*/  FFMA R29, RZ, R3.reuse, R14 ;  /* 0x00000003ff1d7223 */ /* 0x090fe2000000000e */
[----:B--2---:R-:W-:Y:S01]  /*2050*/  FFMA R16, RZ, R3, R16 ;  /* 0x00000003ff107223 */ /* 0x004fe20000000010 */
[-C--:B------:R-:W-:Y:S01]  /*2060*/  FFMA R12, RZ, R8.reuse, R13 ;  /* 0x00000008ff0c7223 */ /* 0x080fe2000000000d */
[----:B------:R-:W-:Y:S02]  /*2070*/  FFMA R13, RZ, R8, R21 ;  /* 0x00000008ff0d7223 */ /* 0x000fe40000000015 */
[----:B------:R-:W0:Y:S01]  /*2080*/  LDS R21, [R11+0xf48] ;  /* 0x000f48000b157984 */ /* 0x000e220000000800 */
[-C--:B------:R-:W-:Y:S01]  /*2090*/  FFMA R29, RZ, R2.reuse, R29 ;  /* 0x00000002ff1d7223 */ /* 0x080fe2000000001d */
[----:B------:R-:W-:Y:S01]  /*20a0*/  FFMA R16, RZ, R2, R16 ;  /* 0x00000002ff107223 */ /* 0x000fe20000000010 */
[----:B------:R-:W-:-:S02]  /*20b0*/  FFMA R12, RZ, UR18, R12 ;  /* 0x00000012ff0c7c23 */ /* 0x000fc4000800000c */
[-C--:B------:R-:W-:Y:S01]  /*20c0*/  FFMA R14, RZ, R4.reuse, R29 ;  /* 0x00000004ff0e7223 */ /* 0x080fe2000000001d */
[----:B------:R-:W-:Y:S01]  /*20d0*/  FFMA R16, RZ, R4, R16 ;  /* 0x00000004ff107223 */ /* 0x000fe20000000010 */
[----:B------:R-:W-:Y:S02]  /*20e0*/  FFMA R13, RZ, UR18, R13 ;  /* 0x00000012ff0d7c23 */ /* 0x000fe4000800000d */
[-C--:B------:R-:W-:Y:S01]  /*20f0*/  FFMA R29, RZ, R5.reuse, R14 ;  /* 0x00000005ff1d7223 */ /* 0x080fe2000000000e */
[----:B------:R-:W-:Y:S02]  /*2100*/  FFMA R16, RZ, R5, R16 ;  /* 0x00000005ff107223 */ /* 0x000fe40000000010 */
[----:B------:R1:W-:Y:S01]  /*2110*/  STL.64 [UR10], R12 ;  /* 0x0000000cff007987 */ /* 0x0003e20008100a0a */
[----:B------:R-:W-:-:S03]  /*2120*/  FFMA R14, R6, R24, R29 ;  /* 0x00000018060e7223 */ /* 0x000fc6000000001d */
[----:B------:R-:W2:Y:S01]  /*2130*/  LDS R24, [R11+0xd8] ;  /* 0x0000d8000b187984 */ /* 0x000ea20000000800 */
[----:B-1----:R-:W-:-:S03]  /*2140*/  FFMA R12, R6, R23, R16 ;  /* 0x00000017060c7223 */ /* 0x002fc60000000010 */
[----:B------:R-:W1:Y:S01]  /*2150*/  LDS R23, [R11+0xff8] ;  /* 0x000ff8000b177984 */ /* 0x000e620000000800 */
[----:B-----5:R-:W-:Y:S01]  /*2160*/  FFMA R13, R3, R22, R18 ;  /* 0x00000016030d7223 */ /* 0x020fe20000000012 */
[-C--:B------:R-:W-:Y:S01]  /*2170*/  FFMA R19, RZ, R3.reuse, R19 ;  /* 0x00000003ff137223 */ /* 0x080fe20000000013 */
[-C--:B------:R-:W-:Y:S01]  /*2180*/  FFMA R15, RZ, R3.reuse, R15 ;  /* 0x00000003ff0f7223 */ /* 0x080fe2000000000f */
[----:B------:R-:W-:Y:S01]  /*2190*/  FFMA R17, RZ, R3, R17 ;  /* 0x00000003ff117223 */ /* 0x000fe20000000011 */
[-C--:B------:R-:W-:Y:S01]  /*21a0*/  FFMA R13, RZ, R2.reuse, R13 ;  /* 0x00000002ff0d7223 */ /* 0x080fe2000000000d */
[-C--:B------:R-:W-:Y:S01]  /*21b0*/  FFMA R19, R2, R25.reuse, R19 ;  /* 0x0000001902137223 */ /* 0x080fe20000000013 */
[-C--:B------:R-:W-:Y:S01]  /*21c0*/  FFMA R15, RZ, R2.reuse, R15 ;  /* 0x00000002ff0f7223 */ /* 0x080fe2000000000f */
[----:B------:R-:W-:Y:S01]  /*21d0*/  FFMA R17, RZ, R2, R17 ;  /* 0x00000002ff117223 */ /* 0x000fe20000000011 */
[----:B------:R-:W-:Y:S01]  /*21e0*/  FFMA R18, R4, R25, R13 ;  /* 0x0000001904127223 */ /* 0x000fe2000000000d */
[-C--:B------:R-:W-:Y:S01]  /*21f0*/  FFMA R22, RZ, R4.reuse, R19 ;  /* 0x00000004ff167223 */ /* 0x080fe20000000013 */
[-C--:B------:R-:W-:Y:S01]  /*2200*/  FFMA R16, RZ, R4.reuse, R15 ;  /* 0x00000004ff107223 */ /* 0x080fe2000000000f */
[----:B------:R-:W-:Y:S01]  /*2210*/  FFMA R28, RZ, R4, R17 ;  /* 0x00000004ff1c7223 */ /* 0x000fe20000000011 */
[----:B------:R-:W-:-:S02]  /*2220*/  FFMA R15, RZ, R5, R18 ;  /* 0x00000005ff0f7223 */ /* 0x000fc40000000012 */
[----:B------:R-:W-:Y:S01]  /*2230*/  FFMA R13, RZ, R5, R16 ;  /* 0x00000005ff0d7223 */ /* 0x000fe20000000010 */
[----:B0-----:R-:W-:Y:S01]  /*2240*/  FFMA R17, R5, R21, R22 ;  /* 0x0000001505117223 */ /* 0x001fe20000000016 */
[----:B------:R-:W-:Y:S01]  /*2250*/  FFMA R19, RZ, R5, R28 ;  /* 0x00000005ff137223 */ /* 0x000fe2000000001c */
[-C--:B------:R-:W-:Y:S01]  /*2260*/  FFMA R18, RZ, R6.reuse, R15 ;  /* 0x00000006ff127223 */ /* 0x080fe2000000000f */
[-C--:B------:R-:W-:Y:S01]  /*2270*/  FFMA R16, RZ, R6.reuse, R13 ;  /* 0x00000006ff107223 */ /* 0x080fe2000000000d */
[-C--:B------:R-:W-:Y:S01]  /*2280*/  FFMA R22, RZ, R6.reuse, R17 ;  /* 0x00000006ff167223 */ /* 0x080fe20000000011 */
[----:B------:R-:W-:Y:S01]  /*2290*/  FFMA R19, RZ, R6, R19 ;  /* 0x00000006ff137223 */ /* 0x000fe20000000013 */
[-C--:B------:R-:W-:Y:S01]  /*22a0*/  FFMA R17, RZ, R7.reuse, R18 ;  /* 0x00000007ff117223 */ /* 0x080fe20000000012 */
[-C--:B------:R-:W-:Y:S01]  /*22b0*/  FFMA R13, RZ, R7.reuse, R14 ;  /* 0x00000007ff0d7223 */ /* 0x080fe2000000000e */
[----:B------:R-:W-:Y:S01]  /*22c0*/  FFMA R29, RZ, R7, R22 ;  /* 0x00000007ff1d7223 */ /* 0x000fe20000000016 */
[C---:B------:R-:W-:Y:S01]  /*22d0*/  FFMA R15, R7.reuse, R27, R16 ;  /* 0x0000001b070f7223 */ /* 0x040fe20000000010 */
        /* <DEDUP_REMOVED lines=11> */
[----:B--2---:R-:W-:Y:S01]  /*2390*/  FFMA R15, R24, UR18, R15 ;  /* 0x00000012180f7c23 */ /* 0x004fe2000800000f */
[----:B------:R-:W-:Y:S01]  /*23a0*/  FFMA R16, RZ, UR18, R16 ;  /* 0x00000012ff107c23 */ /* 0x000fe20008000010 */
[----:B-1----:R-:W-:Y:S01]  /*23b0*/  FFMA R17, R23, UR18, R18 ;  /* 0x0000001217117c23 */ /* 0x002fe20008000012 */
[----:B------:R0:W-:Y:S04]  /*23c0*/  STL.64 [UR10+0x140], R12 ;  /* 0x0001400cff007987 */ /* 0x0001e80008100a0a */
[----:B------:R1:W-:Y:S04]  /*23d0*/  STL.64 [UR10+0x28], R14 ;  /* 0x0000280eff007987 */ /* 0x0003e80008100a0a */
[----:B------:R2:W-:Y:S04]  /*23e0*/  STL.64 [UR10+0x168], R16 ;  /* 0x00016810ff007987 */ /* 0x0005e80008100a0a */
[----:B0-----:R-:W3:Y:S04]  /*23f0*/  LDL.64 R12, [UR9] ;  /* 0x00000009ff0c7983 */ /* 0x001ee80008100a00 */
[----:B-1----:R-:W4:Y:S04]  /*2400*/  LDL.64 R14, [UR9+0x28] ;  /* 0x00002809ff0e7983 */ /* 0x002f280008100a00 */
[----:B--2---:R-:W2:Y:S04]  /*2410*/  LDL.64 R16, [UR9+0x168] ;  /* 0x00016809ff107983 */ /* 0x004ea80008100a00 */
[----:B------:R-:W5:Y:S01]  /*2420*/  LDL.64 R18, [UR9+0x140] ;  /* 0x00014009ff127983 */ /* 0x000f620008100a00 */
[----:B------:R-:W-:-:S04]  /*2430*/  UIADD3 UR6, UPT, UPT, UR6, 0x1, URZ ;  /* 0x0000000106067890 */ /* 0x000fc8000fffe0ff */
[----:B------:R-:W-:Y:S01]  /*2440*/  UISETP.NE.AND UP0, UPT, UR6, 0x4, UPT ;  /* 0x000000040600788c */ /* 0x000fe2000bf05270 */
[----:B---3--:R-:W-:Y:S02]  /*2450*/  FFMA R29, R3, R20, R12 ;  /* 0x00000014031d7223 */ /* 0x008fe4000000000c */
[----:B------:R-:W0:Y:S01]  /*2460*/  LDS R20, [R11+0x30] ;  /* 0x000030000b147984 */ /* 0x000e220000000800 */
[-C--:B------:R-:W-:Y:S01]  /*2470*/  FFMA R22, RZ, R3.reuse, R13 ;  /* 0x00000003ff167223 */ /* 0x080fe2000000000d */
[----:B------:R-:W-:Y:S02]  /*2480*/  FFMA R29, RZ, R2, R29 ;  /* 0x00000002ff1d7223 */ /* 0x000fe4000000001d */
[----:B------:R-:W1:Y:S01]  /*2490*/  LDS R12, [R11+0xf50] ;  /* 0x000f50000b0c7984 */ /* 0x000e620000000800 */
[-C--:B------:R-:W-:Y:S01]  /*24a0*/  FFMA R22, R2, R10.reuse, R22 ;  /* 0x0000000a02167223 */ /* 0x080fe20000000016 */
[----:B------:R-:W-:Y:S01]  /*24b0*/  FFMA R10, R4, R10, R29 ;  /* 0x0000000a040a7223 */ /* 0x000fe2000000001d */
[----:B----4-:R-:W-:-:S02]  /*24c0*/  FFMA R29, RZ, R3, R14 ;  /* 0x00000003ff1d7223 */ /* 0x010fc4000000000e */
[----:B------:R-:W-:Y:S01]  /*24d0*/  FFMA R22, RZ, R4, R22 ;  /* 0x00000004ff167223 */ /* 0x000fe20000000016 */
[----:B------:R-:W3:Y:S01]  /*24e0*/  LDS R14, [R11+0xe0] ;  /* 0x0000e0000b0e7984 */ /* 0x000ee20000000800 */
[----:B--2---:R-:W-:-:S04]  /*24f0*/  FFMA R17, RZ, R3, R17 ;  /* 0x00000003ff117223 */ /* 0x004fc80000000011 */
[----:B------:R-:W-:Y:S01]  /*2500*/  FFMA R17, RZ, R2, R17 ;  /* 0x00000002ff117223 */ /* 0x000fe20000000011 */
[----:B0-----:R-:W-:Y:S01]  /*2510*/  FFMA R13, R5, R20, R22 ;  /* 0x00000014050d7223 */ /* 0x001fe20000000016 */
[----:B------:R-:W-:Y:S01]  /*2520*/  FFMA R20, RZ, R2, R29 ;  /* 0x00000002ff147223 */ /* 0x000fe2000000001d */
[----:B------:R-:W-:Y:S02]  /*2530*/  FFMA R29, RZ, R3, R15 ;  /* 0x00000003ff1d7223 */ /* 0x000fe4000000000f */
[----:B------:R0:W2:Y:S01]  /*2540*/  LDS R15, [R11+0x1000] ;  /* 0x001000000b0f7984 */ /* 0x0000a20000000800 */
[----:B------:R-:W-:Y:S01]  /*2550*/  FFMA R20, RZ, R4, R20 ;  /* 0x00000004ff147223 */ /* 0x000fe20000000014 */
[----:B------:R-:W-:-:S03]  /*2560*/  FFMA R29, RZ, R2, R29 ;  /* 0x00000002ff1d7223 */ /* 0x000fc6000000001d */
[----:B------:R-:W-:Y:S01]  /*2570*/  FFMA R22, RZ, R5, R20 ;  /* 0x00000005ff167223 */ /* 0x000fe20000000014 */
[----:B------:R-:W-:-:S03]  /*2580*/  FFMA R20, RZ, R4, R29 ;  /* 0x00000004ff147223 */ /* 0x000fc6000000001d */
[----:B------:R-:W-:Y:S01]  /*2590*/  FFMA R22, R6, R27, R22 ;  /* 0x0000001b06167223 */ /* 0x000fe20000000016 */
[----:B------:R-:W-:Y:S01]  /*25a0*/  FFMA R29, RZ, R5, R20 ;  /* 0x00000005ff1d7223 */ /* 0x000fe20000000014 */
[----:B------:R-:W-:-:S03]  /*25b0*/  FFMA R27, RZ, R3, R16 ;  /* 0x00000003ff1b7223 */ /* 0x000fc60000000010 */
[----:B------:R-:W-:Y:S01]  /*25c0*/  FFMA R16, RZ, R6, R29 ;  /* 0x00000006ff107223 */ /* 0x000fe2000000001d */
[----:B------:R-:W-:Y:S01]  /*25d0*/  FFMA R27, RZ, R2, R27 ;  /* 0x00000002ff1b7223 */ /* 0x000fe2000000001b */
[----:B------:R-:W-:Y:S02]  /*25e0*/  FFMA R20, RZ, R4, R17 ;  /* 0x00000004ff147223 */ /* 0x000fe40000000011 */
[----:B0-----:R-:W-:Y:S01]  /*25f0*/  FFMA R11, R7, R24, R16 ;  /* 0x00000018070b7223 */ /* 0x001fe20000000010 */
[----:B------:R-:W-:Y:S01]  /*2600*/  FFMA R16, RZ, R4, R27 ;  /* 0x00000004ff107223 */ /* 0x000fe2000000001b */
[----:B-----5:R-:W-:Y:S01]  /*2610*/  FFMA R19, RZ, R3, R19 ;  /* 0x00000003ff137223 */ /* 0x020fe20000000013 */
[----:B------:R-:W-:Y:S01]  /*2620*/  FFMA R25, R3, R25, R18 ;  /* 0x0000001903197223 */ /* 0x000fe20000000012 */
[-C--:B------:R-:W-:Y:S01]  /*2630*/  FFMA R27, RZ, R5.reuse, R20 ;  /* 0x00000005ff1b7223 */ /* 0x080fe20000000014 */
[----:B------:R-:W-:Y:S01]  /*2640*/  FFMA R17, RZ, R5, R16 ;  /* 0x00000005ff117223 */ /* 0x000fe20000000010 */
[-C--:B------:R-:W-:Y:S01]  /*2650*/  FFMA R19, R2, R21.reuse, R19 ;  /* 0x0000001502137223 */ /* 0x080fe20000000013 */
[----:B------:R-:W-:Y:S01]  /*2660*/  FFMA R25, RZ, R2, R25 ;  /* 0x00000002ff197223 */ /* 0x000fe20000000019 */
[----:B------:R-:W-:Y:S01]  /*2670*/  FFMA R20, RZ, R6, R27 ;  /* 0x00000006ff147223 */ /* 0x000fe2000000001b */
[----:B------:R-:W-:Y:S01]  /*2680*/  FFMA R26, R6, R26, R17 ;  /* 0x0000001a061a7223 */ /* 0x000fe20000000011 */
[----:B------:R-:W-:Y:S01]  /*2690*/  FFMA R18, RZ, R4, R19 ;  /* 0x00000004ff127223 */ /* 0x000fe20000000013 */
[----:B------:R-:W-:Y:S01]  /*26a0*/  FFMA R16, R4, R21, R25 ;  /* 0x0000001504107223 */ /* 0x000fe20000000019 */
[----:B------:R-:W-:Y:S01]  /*26b0*/  FFMA R21, R7, R23, R20 ;  /* 0x0000001707157223 */ /* 0x000fe20000000014 */
[----:B------:R-:W-:Y:S01]  /*26c0*/  FFMA R19, RZ, R7, R26 ;  /* 0x00000007ff137223 */ /* 0x000fe2000000001a */
[----:B-1----:R-:W-:Y:S01]  /*26d0*/  FFMA R17, R5, R12, R18 ;  /* 0x0000000c05117223 */ /* 0x002fe20000000012 */
[-C--:B------:R-:W-:Y:S01]  /*26e0*/  FFMA R11, RZ, R8.reuse, R11 ;  /* 0x00000008ff0b7223 */ /* 0x080fe2000000000b */
[----:B------:R-:W-:Y:S01]  /*26f0*/  FFMA R12, RZ, R8, R21 ;  /* 0x00000008ff0c7223 */ /* 0x000fe20000000015 */
[----:B------:R-:W-:Y:S01]  /*2700*/  FFMA R23, R8, R23, R19 ;  /* 0x0000001708177223 */ /* 0x000fe20000000013 */
[-C--:B------:R-:W-:Y:S01]  /*2710*/  FFMA R19, RZ, R5.reuse, R10 ;  /* 0x00000005ff137223 */ /* 0x080fe2000000000a */
[----:B------:R-:W-:Y:S01]  /*2720*/  FFMA R21, RZ, R5, R16 ;  /* 0x00000005ff157223 */ /* 0x000fe20000000010 */
[----:B---3--:R-:W-:Y:S01]  /*2730*/  FFMA R11, R14, UR18, R11 ;  /* 0x000000120e0b7c23 */ /* 0x008fe2000800000b */
[----:B--2---:R-:W-:Y:S01]  /*2740*/  FFMA R15, R15, UR18, R12 ;  /* 0x000000120f0f7c23 */ /* 0x004fe2000800000c */
[-C--:B------:R-:W-:Y:S01]  /*2750*/  FFMA R10, RZ, R6.reuse, R19 ;  /* 0x00000006ff0a7223 */ /* 0x080fe20000000013 */
[-C--:B------:R-:W-:Y:S01]  /*2760*/  FFMA R12, RZ, R6.reuse, R13 ;  /* 0x00000006ff0c7223 */ /* 0x080fe2000000000d */
[-C--:B------:R-:W-:Y:S01]  /*2770*/  FFMA R14, RZ, R6.reuse, R21 ;  /* 0x00000006ff0e7223 */ /* 0x080fe20000000015 */
[----:B------:R-:W-:Y:S01]  /*2780*/  FFMA R16, RZ, R6, R17 ;  /* 0x00000006ff107223 */ /* 0x000fe20000000011 */
[-C--:B------:R-:W-:Y:S01]  /*2790*/  FFMA R13, RZ, R7.reuse, R10 ;  /* 0x00000007ff0d7223 */ /* 0x080fe2000000000a */
[-C--:B------:R-:W-:Y:S01]  /*27a0*/  FFMA R17, RZ, R7.reuse, R12 ;  /* 0x00000007ff117223 */ /* 0x080fe2000000000c */
        /* <DEDUP_REMOVED lines=8> */
[----:B------:R-:W-:Y:S01]  /*2830*/  FFMA R12, RZ, UR18, R12 ;  /* 0x00000012ff0c7c23 */ /* 0x000fe2000800000c */
[----:B------:R-:W-:Y:S01]  /*2840*/  FFMA R13, RZ, UR18, R13 ;  /* 0x00000012ff0d7c23 */ /* 0x000fe2000800000d */
[----:B------:R-:W-:Y:S01]  /*2850*/  FFMA R10, RZ, UR18, R24 ;  /* 0x00000012ff0a7c23 */ /* 0x000fe20008000018 */
[----:B------:R-:W-:Y:S01]  /*2860*/  FFMA R16, RZ, UR18, R16 ;  /* 0x00000012ff107c23 */ /* 0x000fe20008000010 */
[----:B------:R-:W-:Y:S01]  /*2870*/  FFMA R17, RZ, UR18, R17 ;  /* 0x00000012ff117c23 */ /* 0x000fe20008000011 */
[----:B------:R-:W-:Y:S01]  /*2880*/  FFMA R14, RZ, UR18, R23 ;  /* 0x00000012ff0e7c23 */ /* 0x000fe20008000017 */
[----:B------:R0:W-:Y:S04]  /*2890*/  STL.64 [UR9], R12 ;  /* 0x0000000cff007987 */ /* 0x0001e80008100a09 */
[----:B------:R0:W-:Y:S04]  /*28a0*/  STL.64 [UR9+0x28], R10 ;  /* 0x0000280aff007987 */ /* 0x0001e80008100a09 */
[----:B------:R0:W-:Y:S04]  /*28b0*/  STL.64 [UR9+0x140], R16 ;  /* 0x00014010ff007987 */ /* 0x0001e80008100a09 */
[----:B------:R0:W-:Y:S01]  /*28c0*/  STL.64 [UR9+0x168], R14 ;  /* 0x0001680eff007987 */ /* 0x0001e20008100a09 */
[----:B------:R-:W-:Y:S05]  /*28d0*/  BRA.U UP0, `(.L_x_12) ;  /* 0xffffffe500ac7547 */ /* 0x000fea000b83ffff */
[----:B------:R-:W-:Y:S01]  /*28e0*/  UPLOP3.LUT UP0, UPT, UPT, UPT, UPT, 0x40, 0x4 ;  /* 0x000000000004789c */ /* 0x000fe20003f0e870 */
[----:B------:R-:W-:Y:S01]  /*28f0*/  UMOV UR6, 0x1 ;  /* 0x0000000100067882 */ /* 0x000fe20000000000 */
[----:B------:R-:W-:Y:S09]  /*2900*/  BRA.U UP2, `(.L_x_13) ;  /* 0xffffffe502107547 */ /* 0x000ff2000b83ffff */
[----:B------:R-:W-:Y:S01]  /*2910*/  UPLOP3.LUT UP0, UPT, UPT, UPT, UPT, 0x40, 0x4 ;  /* 0x000000000004789c */ /* 0x000fe20003f0e870 */
[----:B------:R-:W-:Y:S01]  /*2920*/  UMOV UR5, 0x1 ;  /* 0x0000000100057882 */ /* 0x000fe20000000000 */
[----:B------:R-:W-:Y:S09]  /*2930*/  BRA.U UP1, `(.L_x_14) ;  /* 0xffffffe101f87547 */ /* 0x000ff2000b83ffff */
[----:B------:R-:W-:-:S04]  /*2940*/  UIADD3 UR4, UPT, UPT, UR4, 0x1, URZ ;  /* 0x0000000104047890 */ /* 0x000fc8000fffe0ff */
[----:B------:R-:W-:-:S09]  /*2950*/  UISETP.NE.AND UP0, UPT, UR4, 0x40, UPT ;  /* 0x000000400400788c */ /* 0x000fd2000bf05270 */
[----:B------:R-:W-:Y:S05]  /*2960*/  BRA.U UP0, `(.L_x_15) ;  /* 0xffffffd9007c7547 */ /* 0x000fea000b83ffff */
[----:B------:R-:W1:Y:S01]  /*2970*/  S2R R0, SR_TID.X ;  /* 0x0000000000007919 */ /* 0x000e620000002100 */
[----:B------:R-:W-:Y:S02]  /*2980*/  UISETP.GT.U32.AND UP0, UPT, UR16, 0x2, UPT ;  /* 0x000000021000788c */ /* 0x000fe4000bf04070 */
[----:B------:R-:W-:Y:S01]  /*2990*/  UIMAD UR7, UR8, 0x2580, UR7 ;  /* 0x00002580080778a4 */ /* 0x000fe2000f8e0207 */
[----:B------:R-:W-:-:S03]  /*29a0*/  UMOV UR4, URZ ;  /* 0x000000ff00047c82 */ /* 0x000fc60008000000 */
[----:B------:R-:W-:Y:S02]  /*29b0*/  PLOP3.LUT P0, PT, PT, PT, UP0, 0x80, 0x8 ;  /* 0x000000000008781c */ /* 0x000fe40003f0f008 */
[----:B------:R-:W-:Y:S02]  /*29c0*/  MOV R5, UR7 ;  /* 0x0000000700057c02 */ /* 0x000fe40008000f00 */
[----:B-1----:R-:W-:-:S05]  /*29d0*/  LOP3.LUT R2, R0, 0xffff, RZ, 0xc0, !PT ;  /* 0x0000ffff00027812 */ /* 0x002fca00078ec0ff */
[----:B------:R-:W-:-:S05]  /*29e0*/  IMAD R2, R2, 0xccd, RZ ;  /* 0x00000ccd02027824 */ /* 0x000fca00078e02ff */
[----:B0-----:R-:W-:-:S04]  /*29f0*/  SHF.R.U32.HI R15, RZ, 0x10, R2 ;  /* 0x00000010ff0f7819 */ /* 0x001fc80000011602 */
[----:B------:R-:W-:-:S05]  /*2a00*/  PRMT R2, R15, 0x9910, RZ ;  /* 0x000099100f027816 */ /* 0x000fca00000000ff */
[----:B------:R-:W-:-:S05]  /*2a10*/  IMAD R2, R2, 0x14, RZ ;  /* 0x0000001402027824 */ /* 0x000fca00078e02ff */
[----:B------:R-:W-:-:S04]  /*2a20*/  IADD3 R2, PT, PT, RZ, -R2, RZ ;  /* 0x80000002ff027210 */ /* 0x000fc80007ffe0ff */
[----:B------:R-:W-:-:S04]  /*2a30*/  PRMT R3, R2, 0x7710, RZ ;  /* 0x0000771002037816 */ /* 0x000fc800000000ff */
[----:B------:R-:W-:Y:S02]  /*2a40*/  IADD3 R3, PT, PT, R3, R0, RZ ;  /* 0x0000000003037210 */ /* 0x000fe40007ffe0ff */
[----:B------:R-:W-:Y:S02]  /*2a50*/  LOP3.LUT R0, R0, 0x3, RZ, 0xc0, !PT ;  /* 0x0000000300007812 */ /* 0x000fe400078ec0ff */
[----:B------:R-:W-:-:S03]  /*2a60*/  LOP3.LUT R3, R3, 0xffff, RZ, 0xc0, !PT ;  /* 0x0000ffff03037812 */ /* 0x000fc600078ec0ff */
[----:B------:R-:W-:Y:S01]  /*2a70*/  IMAD R0, R0, 0x1e, R5 ;  /* 0x0000001e00007824 */ /* 0x000fe200078e0205 */
[----:B------:R-:W-:Y:S01]  /*2a80*/  SHF.R.U32.HI R3, RZ, 0x2, R3 ;  /* 0x00000002ff037819 */ /* 0x000fe20000011603 */
[----:B------:R-:W0:Y:S03]  /*2a90*/  LDC.64 R4, c[0x0][0x390] ;  /* 0x0000e400ff047b82 */ /* 0x000e260000000a00 */
[----:B------:R-:W-:Y:S02]  /*2aa0*/  PRMT R3, R3, 0x9910, RZ ;  /* 0x0000991003037816 */ /* 0x000fe400000000ff */
[C---:B------:R-:W-:Y:S02]  /*2ab0*/  IADD3 R2, PT, PT, R0.reuse, 0x78, RZ ;  /* 0x0000007800027810 */ /* 0x040fe40007ffe0ff */
[----:B------:R-:W-:Y:S01]  /*2ac0*/  @!P0 IADD3 R2, PT, PT, R0, RZ, RZ ;  /* 0x000000ff00028210 */ /* 0x000fe20007ffe0ff */
[----:B------:R-:W-:-:S04]  /*2ad0*/  IMAD R0, R3, 0x780, RZ ;  /* 0x0000078003007824 */ /* 0x000fc800078e02ff */
[----:B------:R-:W-:Y:S01]  /*2ae0*/  IMAD R15, R15, 0x9600, R2 ;  /* 0x000096000f0f7824 */ /* 0x000fe200078e0202 */
[----:B------:R-:W-:-:S04]  /*2af0*/  LOP3.LUT R0, R0, 0xffff, RZ, 0xc0, !PT ;  /* 0x0000ffff00007812 */ /* 0x000fc800078ec0ff */
[----:B------:R-:W-:-:S04]  /*2b00*/  IADD3 R15, PT, PT, R0, R15, RZ ;  /* 0x0000000f000f7210 */ /* 0x000fc80007ffe0ff */
[----:B------:R-:W-:-:S07]  /*2b10*/  MOV R19, R15 ;  /* 0x0000000f00137202 */ /* 0x000fce0000000f00 */
.L_x_16:
[----:B--2---:R-:W2:Y:S04]  /*2b20*/  LDL.64 R10, [UR17+-0x10] ;  /* 0xfffff011ff0a7983 */ /* 0x004ea80008100a00 */
[----:B------:R-:W3:Y:S04]  /*2b30*/  LDL.64 R16, [UR17+-0x8] ;  /* 0xfffff811ff107983 */ /* 0x000ee80008100a00 */
[----:B------:R-:W4:Y:S04]  /*2b40*/  LDL.64 R2, [UR17] ;  /* 0x00000011ff027983 */ /* 0x000f280008100a00 */
[----:B------:R-:W5:Y:S04]  /*2b50*/  LDL.64 R6, [UR17+0x8] ;  /* 0x00000811ff067983 */ /* 0x000f680008100a00 */
[----:B------:R-:W5:Y:S01]  /*2b60*/  LDL.64 R8, [UR17+0x10] ;  /* 0x00001011ff087983 */ /* 0x000f620008100a00 */
[----:B------:R-:W-:Y:S01]  /*2b70*/  HFMA2 R13, -RZ, RZ, 1.125, -9232 ;  /* 0x3c80f082ff0d7431 */ /* 0x000fe200000001ff */
[----:B------:R-:W-:-:S02]  /*2b80*/  UIADD3 UR4, UPT, UPT, UR4, 0x1, URZ ;  /* 0x0000000104047890 */ /* 0x000fc4000fffe0ff */
[----:B------:R-:W-:Y:S02]  /*2b90*/  UIADD3 UR17, UPT, UPT, UR17, 0x28, URZ ;  /* 0x0000002811117890 */ /* 0x000fe4000fffe0ff */
[----:B------:R-:W-:Y:S01]  /*2ba0*/  UISETP.NE.AND UP0, UPT, UR4, 0x8, UPT ;  /* 0x000000080400788c */ /* 0x000fe2000bf05270 */
[C---:B--2---:R-:W-:Y:S01]  /*2bb0*/  FMUL R0, |R10|.reuse, 2.8853900432586669922 ;  /* 0x4038aa3b0a007820 */ /* 0x044fe20000400200 */
[C---:B------:R-:W-:Y:S01]  /*2bc0*/  FMUL R14, |R11|.reuse, 2.8853900432586669922 ;  /* 0x4038aa3b0b0e7820 */ /* 0x040fe20000400200 */
[----:B------:R-:W-:Y:S01]  /*2bd0*/  FMUL R25, R10, R10 ;  /* 0x0000000a0a197220 */ /* 0x000fe20000400000 */
[----:B------:R-:W-:Y:S01]  /*2be0*/  FSETP.GE.AND P3, PT, |R11|, 0.60000002384185791016, PT ;  /* 0x3f19999a0b00780b */ /* 0x000fe20003f66200 */
[----:B---3--:R-:W-:Y:S01]  /*2bf0*/  FMUL R18, |R16|, 2.8853900432586669922 ;  /* 0x4038aa3b10127820 */ /* 0x008fe20000400200 */
[----:B------:R-:W-:Y:S01]  /*2c00*/  FMUL R20, |R17|, 2.8853900432586669922 ;  /* 0x4038aa3b11147820 */ /* 0x000fe20000400200 */
[----:B------:R-:W1:Y:S01]  /*2c10*/  MUFU.EX2 R0, R0 ;  /* 0x0000000000007308 */ /* 0x000e620000000800 */
[----:B------:R-:W-:Y:S01]  /*2c20*/  FFMA R12, R25, R13, -0.052303962409496307373 ;  /* 0xbd563cae190c7423 */ /* 0x000fe2000000000d */
[----:B------:R-:W-:Y:S01]  /*2c30*/  FSETP.GE.AND P0, PT, |R10|, 9.010913848876953125, PT ;  /* 0x41102cb40a00780b */ /* 0x000fe20003f06200 */
[----:B----4-:R-:W-:Y:S01]  /*2c40*/  FMUL R24, |R3|, 2.8853900432586669922 ;  /* 0x4038aa3b03187820 */ /* 0x010fe20000400200 */
[----:B------:R-:W-:-:S02]  /*2c50*/  FSETP.GE.AND P2, PT, |R11|, 9.010913848876953125, PT ;  /* 0x41102cb40b00780b */ /* 0x000fc40003f46200 */
[----:B------:R-:W-:Y:S01]  /*2c60*/  FSETP.GE.AND P1, PT, |R10|, 0.60000002384185791016, PT ;  /* 0x3f19999a0a00780b */ /* 0x000fe20003f26200 */
[----:B-----5:R-:W-:Y:S01]  /*2c70*/  FMUL R26, |R7|, 2.8853900432586669922 ;  /* 0x4038aa3b071a7820 */ /* 0x020fe20000400200 */
[----:B------:R-:W2:Y:S01]  /*2c80*/  MUFU.EX2 R14, R14 ;  /* 0x0000000e000e7308 */ /* 0x000ea20000000800 */
[----:B------:R-:W-:Y:S01]  /*2c90*/  FSETP.GE.AND P6, PT, |R6|, 9.010913848876953125, PT ;  /* 0x41102cb40600780b */ /* 0x000fe20003fc6200 */
[----:B------:R-:W-:Y:S01]  /*2ca0*/  FMUL R28, |R9|, 2.8853900432586669922 ;  /* 0x4038aa3b091c7820 */ /* 0x000fe20000400200 */
[----:B------:R-:W-:Y:S02]  /*2cb0*/  FSETP.GE.AND P5, PT, |R7|, 9.010913848876953125, PT ;  /* 0x41102cb40700780b */ /* 0x000fe40003fa6200 */
[----:B------:R-:W-:-:S03]  /*2cc0*/  FSETP.GE.AND P4, PT, |R8|, 9.010913848876953125, PT ;  /* 0x41102cb40800780b */ /* 0x000fc60003f86200 */
[----:B------:R-:W3:Y:S01]  /*2cd0*/  MUFU.EX2 R18, R18 ;  /* 0x0000001200127308 */ /* 0x000ee20000000800 */
[----:B-1----:R-:W-:Y:S01]  /*2ce0*/  FADD R21, R0, 1 ;  /* 0x3f80000000157421 */ /* 0x002fe20000000000 */
[----:B------:R-:W-:Y:S01]  /*2cf0*/  FFMA R0, R25, R12, 0.1331529766321182251 ;  /* 0x3e08594119007423 */ /* 0x000fe2000000000c */
[----:B------:R-:W-:-:S03]  /*2d00*/  MOV R12, 0x3f800000 ;  /* 0x3f800000000c7802 */ /* 0x000fc60000000f00 */
[C---:B------:R-:W-:Y:S02]  /*2d10*/  FFMA R0, R25.reuse, R0, -0.33332768082618713379 ;  /* 0xbeaaa9ed19007423 */ /* 0x040fe40000000000 */
[----:B------:R-:W1:Y:S01]  /*2d20*/  MUFU.RCP R21, R21 ;  /* 0x0000001500157308 */ /* 0x000e620000001000 */
[----:B--2---:R-:W-:Y:S01]  /*2d30*/  FADD R23, R14, 1 ;  /* 0x3f8000000e177421 */ /* 0x004fe20000000000 */
[----:B------:R-:W-:Y:S01]  /*2d40*/  FFMA R25, R25, R0, RZ ;  /* 0x0000000019197223 */ /* 0x000fe200000000ff */
[----:B------:R-:W-:Y:S01]  /*2d50*/  FMUL R0, R11, R11 ;  /* 0x0000000b0b007220 */ /* 0x000fe20000400000 */
[----:B------:R-:W-:-:S03]  /*2d60*/  FMUL R14, |R2|, 2.8853900432586669922 ;  /* 0x4038aa3b020e7820 */ /* 0x000fc60000400200 */
[----:B------:R-:W-:Y:S01]  /*2d70*/  FFMA R27, R0, R13, -0.052303962409496307373 ;  /* 0xbd563cae001b7423 */ /* 0x000fe2000000000d */
[----:B------:R-:W2:Y:S01]  /*2d80*/  MUFU.RCP R23, R23 ;  /* 0x0000001700177308 */ /* 0x000ea20000001000 */
[----:B---3--:R-:W-:Y:S02]  /*2d90*/  FADD R22, R18, 1 ;  /* 0x3f80000012167421 */ /* 0x008fe40000000000 */
[----:B------:R-:W-:-:S04]  /*2da0*/  FFMA R27, R0, R27, 0.1331529766321182251 ;  /* 0x3e085941001b7423 */ /* 0x000fc8000000001b */
[C---:B------:R-:W-:Y:S01]  /*2db0*/  FFMA R29, R0.reuse, R27, -0.33332768082618713379 ;  /* 0xbeaaa9ed001d7423 */ /* 0x040fe2000000001b */
[----:B------:R-:W3:Y:S01]  /*2dc0*/  MUFU.EX2 R20, R20 ;  /* 0x0000001400147308 */ /* 0x000ee20000000800 */
[----:B-1----:R-:W-:Y:S02]  /*2dd0*/  FFMA R18, R21, -2, R12 ;  /* 0xc000000015127823 */ /* 0x002fe4000000000c */
[----:B------:R-:W-:-:S03]  /*2de0*/  FFMA R0, R0, R29, RZ ;  /* 0x0000001d00007223 */ /* 0x000fc600000000ff */
[----:B------:R-:W-:Y:S02]  /*2df0*/  FSEL R27, R18, 1, !P0 ;  /* 0x3f800000121b7808 */ /* 0x000fe40004000000 */
[----:B------:R-:W1:Y:S01]  /*2e00*/  MUFU.RCP R21, R22 ;  /* 0x0000001600157308 */ /* 0x000e620000001000 */
[----:B--2---:R-:W-:Y:S01]  /*2e10*/  FFMA R23, R23, -2, R12 ;  /* 0xc000000017177823 */ /* 0x004fe2000000000c */
[--C-:B------:R-:W-:Y:S01]  /*2e20*/  LOP3.LUT R27, R27, 0x80000000, R10.reuse, 0xb8, !PT ;  /* 0x800000001b1b7812 */ /* 0x100fe200078eb80a */
[----:B------:R-:W-:Y:S01]  /*2e30*/  @!P1 FFMA R27, R10, R25, R10 ;  /* 0x000000190a1b9223 */ /* 0x000fe2000000000a */
[----:B------:R-:W-:Y:S02]  /*2e40*/  FSETP.GE.AND P1, PT, |R16|, 0.60000002384185791016, PT ;  /* 0x3f19999a1000780b */ /* 0x000fe40003f26200 */
[----:B------:R-:W-:Y:S02]  /*2e50*/  FSEL R18, R23, 1, !P2 ;  /* 0x3f80000017127808 */ /* 0x000fe40005000000 */
[----:B------:R-:W2:Y:S01]  /*2e60*/  MUFU.EX2 R14, R14 ;  /* 0x0000000e000e7308 */ /* 0x000ea20000000800 */
[----:B---3--:R-:W-:Y:S01]  /*2e70*/  FADD R25, R20, 1 ;  /* 0x3f80000014197421 */ /* 0x008fe20000000000 */
[--C-:B------:R-:W-:Y:S01]  /*2e80*/  LOP3.LUT R23, R18, 0x80000000, R11.reuse, 0xb8, !PT ;  /* 0x8000000012177812 */ /* 0x100fe200078eb80b */
[----:B------:R-:W-:Y:S01]  /*2e90*/  @!P3 FFMA R23, R11, R0, R11 ;  /* 0x000000000b17b223 */ /* 0x000fe2000000000b */
[C---:B------:R-:W-:Y:S01]  /*2ea0*/  FMUL R0, R16.reuse, R16 ;  /* 0x0000001010007220 */ /* 0x040fe20000400000 */
[----:B------:R-:W-:Y:S01]  /*2eb0*/  FSETP.GE.AND P0, PT, |R16|, 9.010913848876953125, PT ;  /* 0x41102cb41000780b */ /* 0x000fe20003f06200 */
[----:B0-----:R-:W-:-:S04]  /*2ec0*/  IMAD.WIDE.U32 R10, R19, 0x4, R4 ;  /* 0x00000004130a7825 */ /* 0x001fc800078e0004 */
[----:B------:R-:W-:Y:S01]  /*2ed0*/  FMUL R20, |R6|, 2.8853900432586669922 ;  /* 0x4038aa3b06147820 */ /* 0x000fe20000400200 */
[C---:B------:R-:W-:Y:S01]  /*2ee0*/  FFMA R29, R0.reuse, R13, -0.052303962409496307373 ;  /* 0xbd563cae001d7423 */ /* 0x040fe2000000000d */
[----:B------:R-:W0:Y:S01]  /*2ef0*/  MUFU.RCP R25, R25 ;  /* 0x0000001900197308 */ /* 0x000e220000001000 */
[----:B-1----:R-:W-:Y:S01]  /*2f00*/  FFMA R21, R21, -2, R12 ;  /* 0xc000000015157823 */ /* 0x002fe2000000000c */
[----:B------:R1:W-:Y:S01]  /*2f10*/  STG.E desc[UR14][R10.64], R27 ;  /* 0x0000001b0a007986 */ /* 0x0003e2000c10190e */
[C---:B------:R-:W-:Y:S01]  /*2f20*/  FFMA R29, R0.reuse, R29, 0.1331529766321182251 ;  /* 0x3e085941001d7423 */ /* 0x040fe2000000001d */
[----:B------:R-:W-:Y:S02]  /*2f30*/  FSETP.GE.AND P3, PT, |R3|, 0.60000002384185791016, PT ;  /* 0x3f19999a0300780b */ /* 0x000fe40003f66200 */
[----:B------:R-:W-:Y:S01]  /*2f40*/  FSEL R21, R21, 1, !P0 ;  /* 0x3f80000015157808 */ /* 0x000fe20004000000 */
[----:B------:R-:W-:Y:S01]  /*2f50*/  FFMA R29, R0, R29, -0.33332768082618713379 ;  /* 0xbeaaa9ed001d7423 */ /* 0x000fe2000000001d */
[----:B------:R-:W3:Y:S01]  /*2f60*/  MUFU.EX2 R18, R24 ;  /* 0x0000001800127308 */ /* 0x000ee20000000800 */
[----:B--2---:R-:W-:Y:S01]  /*2f70*/  FADD R22, R14, 1 ;  /* 0x3f8000000e167421 */ /* 0x004fe20000000000 */
[--C-:B------:R-:W-:Y:S01]  /*2f80*/  LOP3.LUT R21, R21, 0x80000000, R16.reuse, 0xb8, !PT ;  /* 0x8000000015157812 */ /* 0x100fe200078eb810 */
[----:B------:R-:W-:Y:S01]  /*2f90*/  FFMA R29, R0, R29, RZ ;  /* 0x0000001d001d7223 */ /* 0x000fe200000000ff */
[C---:B------:R-:W-:Y:S01]  /*2fa0*/  FMUL R0, R17.reuse, R17 ;  /* 0x0000001111007220 */ /* 0x040fe20000400000 */
[----:B------:R2:W-:Y:S01]  /*2fb0*/  STG.E desc[UR14][R10.64+0xc], R23 ;  /* 0x00000c170a007986 */ /* 0x0005e2000c10190e */
[C---:B------:R-:W-:Y:S01]  /*2fc0*/  FSETP.GE.AND P0, PT, |R17|.reuse, 9.010913848876953125, PT ;  /* 0x41102cb41100780b */ /* 0x040fe20003f06200 */
[----:B------:R-:W-:Y:S01]  /*2fd0*/  @!P1 FFMA R21, R16, R29, R16 ;  /* 0x0000001d10159223 */ /* 0x000fe20000000010 */
[----:B------:R-:W-:Y:S01]  /*2fe0*/  FFMA R14, R0, R13, -0.052303962409496307373 ;  /* 0xbd563cae000e7423 */ /* 0x000fe2000000000d */
[----:B------:R-:W-:Y:S01]  /*2ff0*/  FMUL R16, R2, R2 ;  /* 0x0000000202107220 */ /* 0x000fe20000400000 */
[----:B------:R-:W-:Y:S01]  /*3000*/  FSETP.GE.AND P1, PT, |R17|, 0.60000002384185791016, PT ;  /* 0x3f19999a1100780b */ /* 0x000fe20003f26200 */
[----:B------:R4:W5:Y:S01]  /*3010*/  MUFU.RCP R29, R22 ;  /* 0x00000016001d7308 */ /* 0x0009620000001000 */
[C---:B-1----:R-:W-:Y:S01]  /*3020*/  FFMA R27, R0.reuse, R14, 0.1331529766321182251 ;  /* 0x3e085941001b7423 */ /* 0x042fe2000000000e */
[--C-:B0-----:R-:W-:Y:S01]  /*3030*/  FFMA R14, R25, -2, R12.reuse ;  /* 0xc0000000190e7823 */ /* 0x101fe2000000000c */
[----:B------:R-:W-:Y:S01]  /*3040*/  FSETP.GE.AND P2, PT, |R3|, 9.010913848876953125, PT ;  /* 0x41102cb40300780b */ /* 0x000fe20003f46200 */
[----:B------:R-:W-:Y:S01]  /*3050*/  STG.E desc[UR14][R10.64+0x18], R21 ;  /* 0x000018150a007986 */ /* 0x000fe2000c10190e */
[----:B------:R-:W-:Y:S01]  /*3060*/  FFMA R27, R0, R27, -0.33332768082618713379 ;  /* 0xbeaaa9ed001b7423 */ /* 0x000fe2000000001b */
[----:B--2---:R-:W-:Y:S01]  /*3070*/  FFMA R23, R16, R13, -0.052303962409496307373 ;  /* 0xbd563cae10177423 */ /* 0x004fe2000000000d */
[----:B---3--:R-:W-:Y:S01]  /*3080*/  FADD R24, R18, 1 ;  /* 0x3f80000012187421 */ /* 0x008fe20000000000 */
[----:B------:R-:W-:Y:S01]  /*3090*/  FSEL R14, R14, 1, !P0 ;  /* 0x3f8000000e0e7808 */ /* 0x000fe20004000000 */
[----:B------:R-:W-:Y:S01]  /*30a0*/  FFMA R18, R0, R27, RZ ;  /* 0x0000001b00127223 */ /* 0x000fe200000000ff */
[----:B------:R-:W-:Y:S01]  /*30b0*/  FFMA R27, R16, R23, 0.1331529766321182251 ;  /* 0x3e085941101b7423 */ /* 0x000fe20000000017 */
[----:B------:R-:W0:Y:S01]  /*30c0*/  MUFU.RCP R25, R24 ;  /* 0x0000001800197308 */ /* 0x000e220000001000 */
[--C-:B------:R-:W-:Y:S01]  /*30d0*/  LOP3.LUT R23, R14, 0x80000000, R17.reuse, 0xb8, !PT ;  /* 0x800000000e177812 */ /* 0x100fe200078eb811 */
[----:B------:R-:W-:Y:S01]  /*30e0*/  @!P1 FFMA R23, R17, R18, R17 ;  /* 0x0000001211179223 */ /* 0x000fe20000000011 */
[----:B------:R-:W-:Y:S01]  /*30f0*/  FFMA R0, R16, R27, -0.33332768082618713379 ;  /* 0xbeaaa9ed10007423 */ /* 0x000fe2000000001b */
[----:B----4-:R-:W-:Y:S01]  /*3100*/  FMUL R22, R3, R3 ;  /* 0x0000000303167220 */ /* 0x010fe20000400000 */
[----:B------:R-:W-:Y:S01]  /*3110*/  FSETP.GE.AND P1, PT, |R2|, 0.60000002384185791016, PT ;  /* 0x3f19999a0200780b */ /* 0x000fe20003f26200 */
[--C-:B-----5:R-:W-:Y:S01]  /*3120*/  FFMA R29, R29, -2, R12.reuse ;  /* 0xc00000001d1d7823 */ /* 0x120fe2000000000c */
[----:B------:R-:W-:Y:S01]  /*3130*/  FFMA R18, R16, R0, RZ ;  /* 0x0000000010127223 */ /* 0x000fe200000000ff */
[----:B------:R-:W1:Y:S01]  /*3140*/  MUFU.EX2 R20, R20 ;  /* 0x0000001400147308 */ /* 0x000e620000000800 */
[----:B------:R-:W-:Y:S01]  /*3150*/  FMUL R16, |R8|, 2.8853900432586669922 ;  /* 0x4038aa3b08107820 */ /* 0x000fe20000400200 */
[----:B------:R-:W-:Y:S01]  /*3160*/  FFMA R17, R22, R13, -0.052303962409496307373 ;  /* 0xbd563cae16117423 */ /* 0x000fe2000000000d */
[----:B------:R-:W-:Y:S01]  /*3170*/  FSETP.GE.AND P0, PT, |R2|, 9.010913848876953125, PT ;  /* 0x41102cb40200780b */ /* 0x000fe20003f06200 */
[----:B------:R2:W-:Y:S01]  /*3180*/  STG.E desc[UR14][R10.64+0x24], R23 ;  /* 0x000024170a007986 */ /* 0x0005e2000c10190e */
[----:B------:R-:W-:Y:S01]  /*3190*/  IADD3 R19, PT, PT, R19, 0xf0, RZ ;  /* 0x000000f013137810 */ /* 0x000fe20007ffe0ff */
[C---:B------:R-:W-:Y:S01]  /*31a0*/  FFMA R27, R22.reuse, R17, 0.1331529766321182251 ;  /* 0x3e085941161b7423 */ /* 0x040fe20000000011 */
[----:B------:R-:W-:Y:S01]  /*31b0*/  FSEL R29, R29, 1, !P0 ;  /* 0x3f8000001d1d7808 */ /* 0x000fe20004000000 */
[----:B------:R-:W3:Y:S01]  /*31c0*/  MUFU.EX2 R16, R16 ;  /* 0x0000001000107308 */ /* 0x000ee20000000800 */
[----:B0-----:R-:W-:Y:S01]  /*31d0*/  FFMA R25, R25, -2, R12 ;  /* 0xc000000019197823 */ /* 0x001fe2000000000c */
[----:B------:R-:W-:Y:S01]  /*31e0*/  FFMA R0, R22, R27, -0.33332768082618713379 ;  /* 0xbeaaa9ed16007423 */ /* 0x000fe2000000001b */
[----:B------:R-:W-:-:S03]  /*31f0*/  FSETP.GE.AND P0, PT, |R8|, 0.60000002384185791016, PT ;  /* 0x3f19999a0800780b */ /* 0x000fc60003f06200 */
[----:B------:R-:W-:Y:S01]  /*3200*/  FSEL R24, R25, 1, !P2 ;  /* 0x3f80000019187808 */ /* 0x000fe20005000000 */
[----:B------:R-:W-:Y:S01]  /*3210*/  FFMA R0, R22, R0, RZ ;  /* 0x0000000016007223 */ /* 0x000fe200000000ff */
[----:B------:R1:W0:Y:S01]  /*3220*/  MUFU.EX2 R14, R26 ;  /* 0x0000001a000e7308 */ /* 0x0002220000000800 */
[----:B------:R-:W-:Y:S02]  /*3230*/  FSETP.GE.AND P2, PT, |R6|, 0.60000002384185791016, PT ;  /* 0x3f19999a0600780b */ /* 0x000fe40003f46200 */
[--C-:B------:R-:W-:Y:S01]  /*3240*/  LOP3.LUT R27, R24, 0x80000000, R3.reuse, 0xb8, !PT ;  /* 0x80000000181b7812 */ /* 0x100fe200078eb803 */
[----:B------:R-:W-:Y:S01]  /*3250*/  @!P3 FFMA R27, R3, R0, R3 ;  /* 0x00000000031bb223 */ /* 0x000fe20000000003 */
[----:B------:R-:W-:Y:S01]  /*3260*/  FMUL R0, R8, R8 ;  /* 0x0000000808007220 */ /* 0x000fe20000400000 */
[----:B------:R-:W-:Y:S01]  /*3270*/  FMUL R3, R6, R6 ;  /* 0x0000000606037220 */ /* 0x000fe20000400000 */
[----:B------:R-:W-:Y:S01]  /*3280*/  FSETP.GE.AND P3, PT, |R9|, 9.010913848876953125, PT ;  /* 0x41102cb40900780b */ /* 0x000fe20003f66200 */
[----:B------:R-:W4:Y:S01]  /*3290*/  MUFU.EX2 R17, R28 ;  /* 0x0000001c00117308 */ /* 0x000f220000000800 */
[----:B-1----:R-:W-:Y:S01]  /*32a0*/  FADD R26, R20, 1 ;  /* 0x3f800000141a7421 */ /* 0x002fe20000000000 */
[--C-:B------:R-:W-:Y:S01]  /*32b0*/  LOP3.LUT R20, R29, 0x80000000, R2.reuse, 0xb8, !PT ;  /* 0x800000001d147812 */ /* 0x100fe200078eb802 */
[----:B------:R-:W-:Y:S01]  /*32c0*/  @!P1 FFMA R20, R2, R18, R2 ;  /* 0x0000001202149223 */ /* 0x000fe20000000002 */
[C---:B------:R-:W-:Y:S01]  /*32d0*/  FMUL R2, R7.reuse, R7 ;  /* 0x0000000707027220 */ /* 0x040fe20000400000 */
[----:B---3--:R-:W-:Y:S01]  /*32e0*/  FADD R18, R16, 1 ;  /* 0x3f80000010127421 */ /* 0x008fe20000000000 */
[-C--:B------:R-:W-:Y:S01]  /*32f0*/  FFMA R22, R0, R13.reuse, -0.052303962409496307373 ;  /* 0xbd563cae00167423 */ /* 0x080fe2000000000d */
[----:B------:R-:W-:Y:S01]  /*3300*/  FSETP.GE.AND P1, PT, |R7|, 0.60000002384185791016, PT ;  /* 0x3f19999a0700780b */ /* 0x000fe20003f26200 */
[-C--:B------:R-:W-:Y:S01]  /*3310*/  FFMA R16, R2, R13.reuse, -0.052303962409496307373 ;  /* 0xbd563cae02107423 */ /* 0x080fe2000000000d */
[----:B------:R-:W1:Y:S01]  /*3320*/  MUFU.RCP R25, R26 ;  /* 0x0000001a00197308 */ /* 0x000e620000001000 */
[----:B0-----:R-:W-:Y:S01]  /*3330*/  FADD R29, R14, 1 ;  /* 0x3f8000000e1d7421 */ /* 0x001fe20000000000 */
[C---:B------:R-:W-:Y:S01]  /*3340*/  FFMA R14, R3.reuse, R13, -0.052303962409496307373 ;  /* 0xbd563cae030e7423 */ /* 0x040fe2000000000d */
[----:B--2---:R-:W-:Y:S01]  /*3350*/  FFMA R23, R2, R16, 0.1331529766321182251 ;  /* 0x3e08594102177423 */ /* 0x004fe20000000010 */
[----:B------:R-:W-:Y:S01]  /*3360*/  FFMA R22, R0, R22, 0.1331529766321182251 ;  /* 0x3e08594100167423 */ /* 0x000fe20000000016 */
[----:B------:R2:W-:Y:S01]  /*3370*/  STG.E desc[UR14][R10.64+0x30], R20 ;  /* 0x000030140a007986 */ /* 0x0005e2000c10190e */
[----:B------:R-:W-:Y:S01]  /*3380*/  FFMA R14, R3, R14, 0.1331529766321182251 ;  /* 0x3e085941030e7423 */ /* 0x000fe2000000000e */
[----:B----4-:R-:W-:Y:S01]  /*3390*/  FADD R16, R17, 1 ;  /* 0x3f80000011107421 */ /* 0x010fe20000000000 */
[----:B------:R-:W-:Y:S01]  /*33a0*/  FFMA R17, R2, R23, -0.33332768082618713379 ;  /* 0xbeaaa9ed02117423 */ /* 0x000fe20000000017 */
[----:B------:R-:W0:Y:S01]  /*33b0*/  MUFU.RCP R29, R29 ;  /* 0x0000001d001d7308 */ /* 0x000e220000001000 */
[----:B------:R-:W-:Y:S01]  /*33c0*/  FFMA R22, R0, R22, -0.33332768082618713379 ;  /* 0xbeaaa9ed00167423 */ /* 0x000fe20000000016 */
[----:B------:R-:W-:Y:S01]  /*33d0*/  FFMA R14, R3, R14, -0.33332768082618713379 ;  /* 0xbeaaa9ed030e7423 */ /* 0x000fe2000000000e */
[----:B------:R-:W-:Y:S01]  /*33e0*/  FFMA R2, R2, R17, RZ ;  /* 0x0000001102027223 */ /* 0x000fe200000000ff */
[----:B------:R2:W-:Y:S01]  /*33f0*/  STG.E desc[UR14][R10.64+0x3c], R27 ;  /* 0x00003c1b0a007986 */ /* 0x0005e2000c10190e */
[----:B------:R-:W-:Y:S01]  /*3400*/  FFMA R17, R0, R22, RZ ;  /* 0x0000001600117223 */ /* 0x000fe200000000ff */
[----:B------:R-:W-:Y:S01]  /*3410*/  FMUL R0, R9, R9 ;  /* 0x0000000909007220 */ /* 0x000fe20000400000 */
[----:B-1----:R-:W-:Y:S01]  /*3420*/  FFMA R25, R25, -2, R12 ;  /* 0xc000000019197823 */ /* 0x002fe2000000000c */
[----:B------:R1:W3:Y:S01]  /*3430*/  MUFU.RCP R21, R18 ;  /* 0x0000001200157308 */ /* 0x0002e20000001000 */
[----:B------:R-:W-:Y:S01]  /*3440*/  FFMA R3, R3, R14, RZ ;  /* 0x0000000e03037223 */ /* 0x000fe200000000ff */
[----:B------:R-:W-:-:S02]  /*3450*/  FFMA R14, R0, R13, -0.052303962409496307373 ;  /* 0xbd563cae000e7423 */ /* 0x000fc4000000000d */
[----:B------:R-:W-:Y:S02]  /*3460*/  FSEL R25, R25, 1, !P6 ;  /* 0x3f80000019197808 */ /* 0x000fe40007000000 */
[----:B------:R-:W-:Y:S01]  /*3470*/  FSETP.GE.AND P6, PT, |R9|, 0.60000002384185791016, PT ;  /* 0x3f19999a0900780b */ /* 0x000fe20003fc6200 */
[C---:B------:R-:W-:Y:S01]  /*3480*/  FFMA R14, R0.reuse, R14, 0.1331529766321182251 ;  /* 0x3e085941000e7423 */ /* 0x040fe2000000000e */
[----:B------:R-:W4:Y:S01]  /*3490*/  MUFU.RCP R23, R16 ;  /* 0x0000001000177308 */ /* 0x000f220000001000 */
[----:B0-----:R-:W-:Y:S01]  /*34a0*/  FFMA R29, R29, -2, R12 ;  /* 0xc00000001d1d7823 */ /* 0x001fe2000000000c */
[--C-:B------:R-:W-:Y:S01]  /*34b0*/  LOP3.LUT R25, R25, 0x80000000, R6.reuse, 0xb8, !PT ;  /* 0x8000000019197812 */ /* 0x100fe200078eb806 */
[----:B-1----:R-:W-:Y:S01]  /*34c0*/  FFMA R18, R0, R14, -0.33332768082618713379 ;  /* 0xbeaaa9ed00127423 */ /* 0x002fe2000000000e */
[----:B------:R-:W-:Y:S02]  /*34d0*/  @!P2 FFMA R25, R6, R3, R6 ;  /* 0x000000030619a223 */ /* 0x000fe40000000006 */
[----:B------:R-:W-:Y:S01]  /*34e0*/  FSEL R14, R29, 1, !P5 ;  /* 0x3f8000001d0e7808 */ /* 0x000fe20006800000 */
[----:B------:R-:W-:Y:S01]  /*34f0*/  FFMA R18, R0, R18, RZ ;  /* 0x0000001200127223 */ /* 0x000fe200000000ff */
[--C-:B---3--:R-:W-:Y:S01]  /*3500*/  FFMA R21, R21, -2, R12.reuse ;  /* 0xc000000015157823 */ /* 0x108fe2000000000c */
[----:B------:R2:W-:Y:S01]  /*3510*/  STG.E desc[UR14][R10.64+0x48], R25 ;  /* 0x000048190a007986 */ /* 0x0005e2000c10190e */
[----:B----4-:R-:W-:-:S03]  /*3520*/  FFMA R16, R23, -2, R12 ;  /* 0xc000000017107823 */ /* 0x010fc6000000000c */
[----:B------:R-:W-:Y:S02]  /*3530*/  FSEL R23, R21, 1, !P4 ;  /* 0x3f80000015177808 */ /* 0x000fe40006000000 */
[--C-:B------:R-:W-:Y:S01]  /*3540*/  LOP3.LUT R21, R14, 0x80000000, R7.reuse, 0xb8, !PT ;  /* 0x800000000e157812 */ /* 0x100fe200078eb807 */
[----:B------:R-:W-:Y:S01]  /*3550*/  @!P1 FFMA R21, R7, R2, R7 ;  /* 0x0000000207159223 */ /* 0x000fe20000000007 */
[----:B------:R-:W-:Y:S02]  /*3560*/  FSEL R16, R16, 1, !P3 ;  /* 0x3f80000010107808 */ /* 0x000fe40005800000 */
[--C-:B------:R-:W-:Y:S01]  /*3570*/  LOP3.LUT R23, R23, 0x80000000, R8.reuse, 0xb8, !PT ;  /* 0x8000000017177812 */ /* 0x100fe200078eb808 */
[----:B------:R-:W-:Y:S01]  /*3580*/  @!P0 FFMA R23, R8, R17, R8 ;  /* 0x0000001108178223 */ /* 0x000fe20000000008 */
[--C-:B------:R-:W-:Y:S01]  /*3590*/  LOP3.LUT R29, R16, 0x80000000, R9.reuse, 0xb8, !PT ;  /* 0x80000000101d7812 */ /* 0x100fe200078eb809 */
[----:B------:R-:W-:Y:S01]  /*35a0*/  @!P6 FFMA R29, R9, R18, R9 ;  /* 0x00000012091de223 */ /* 0x000fe20000000009 */
[----:B------:R2:W-:Y:S04]  /*35b0*/  STG.E desc[UR14][R10.64+0x54], R21 ;  /* 0x000054150a007986 */ /* 0x0005e8000c10190e */
[----:B------:R2:W-:Y:S04]  /*35c0*/  STG.E desc[UR14][R10.64+0x60], R23 ;  /* 0x000060170a007986 */ /* 0x0005e8000c10190e */
[----:B------:R2:W-:Y:S01]  /*35d0*/  STG.E desc[UR14][R10.64+0x6c], R29 ;  /* 0x00006c1d0a007986 */ /* 0x0005e2000c10190e */
[----:B------:R-:W-:Y:S05]  /*35e0*/  BRA.U UP0, `(.L_x_16) ;  /* 0xfffffff5004c7547 */ /* 0x000fea000b83ffff */
[----:B------:R-:W-:-:S05]  /*35f0*/  UMOV UR4, URZ ;  /* 0x000000ff00047c82 */ /* 0x000fca0008000000 */
.L_x_17:
[----:B------:R-:W3:Y:S04]  /*3600*/  LDL.64 R2, [UR12+-0x20] ;  /* 0xffffe00cff027983 */ /* 0x000ee80008100a00 */
[----:B0-----:R-:W4:Y:S04]  /*3610*/  LDL.64 R18, [UR12+-0x18] ;  /* 0xffffe80cff127983 */ /* 0x001f280008100a00 */
[----:B------:R-:W5:Y:S04]  /*3620*/  LDL.64 R16, [UR12+-0x10] ;  /* 0xfffff00cff107983 */ /* 0x000f680008100a00 */
[----:B------:R-:W5:Y:S04]  /*3630*/  LDL.64 R6, [UR12+-0x8] ;  /* 0xfffff80cff067983 */ /* 0x000f680008100a00 */
[----:B------:R-:W5:Y:S01]  /*3640*/  LDL.64 R8, [UR12] ;  /* 0x0000000cff087983 */ /* 0x000f620008100a00 */
[----:B------:R-:W-:-:S02]  /*3650*/  UIADD3 UR4, UPT, UPT, UR4, 0x1, URZ ;  /* 0x0000000104047890 */ /* 0x000fc4000fffe0ff */
[----:B------:R-:W-:Y:S02]  /*3660*/  UIADD3 UR12, UPT, UPT, UR12, 0x28, URZ ;  /* 0x000000280c0c7890 */ /* 0x000fe4000fffe0ff */
[----:B------:R-:W-:Y:S01]  /*3670*/  UISETP.NE.AND UP0, UPT, UR4, 0x8, UPT ;  /* 0x000000080400788c */ /* 0x000fe2000bf05270 */
[C---:B---3--:R-:W-:Y:S01]  /*3680*/  FMUL R0, |R2|.reuse, 2.8853900432586669922 ;  /* 0x4038aa3b02007820 */ /* 0x048fe20000400200 */
[----:B--2---:R-:W-:Y:S01]  /*3690*/  FMUL R11, |R3|, 2.8853900432586669922 ;  /* 0x4038aa3b030b7820 */ /* 0x004fe20000400200 */
[C---:B------:R-:W-:Y:S01]  /*36a0*/  FMUL R25, R2.reuse, R2 ;  /* 0x0000000202197220 */ /* 0x040fe20000400000 */
[----:B------:R-:W-:Y:S01]  /*36b0*/  FSETP.GE.AND P1, PT, |R2|, 0.60000002384185791016, PT ;  /* 0x3f19999a0200780b */ /* 0x000fe20003f26200 */
[----:B----4-:R-:W-:Y:S01]  /*36c0*/  FMUL R14, |R18|, 2.8853900432586669922 ;  /* 0x4038aa3b120e7820 */ /* 0x010fe20000400200 */
[----:B------:R-:W-:Y:S01]  /*36d0*/  FMUL R22, |R19|, 2.8853900432586669922 ;  /* 0x4038aa3b13167820 */ /* 0x000fe20000400200 */
[----:B------:R-:W0:Y:S01]  /*36e0*/  MUFU.EX2 R0, R0 ;  /* 0x0000000000007308 */ /* 0x000e220000000800 */
[----:B------:R-:W-:Y:S01]  /*36f0*/  FFMA R10, R25, R13, -0.052303962409496307373 ;  /* 0xbd563cae190a7423 */ /* 0x000fe2000000000d */
[----:B------:R-:W-:-:S02]  /*3700*/  FSETP.GE.AND P0, PT, |R2|, 9.010913848876953125, PT ;  /* 0x41102cb40200780b */ /* 0x000fc40003f06200 */
[C---:B------:R-:W-:Y:S02]  /*3710*/  FSETP.GE.AND P3, PT, |R3|.reuse, 0.60000002384185791016, PT ;  /* 0x3f19999a0300780b */ /* 0x040fe40003f66200 */
[----:B------:R-:W-:Y:S01]  /*3720*/  FSETP.GE.AND P2, PT, |R3|, 9.010913848876953125, PT ;  /* 0x41102cb40300780b */ /* 0x000fe20003f46200 */
[C---:B-----5:R-:W-:Y:S01]  /*3730*/  FMUL R24, |R6|.reuse, 2.8853900432586669922 ;  /* 0x4038aa3b06187820 */ /* 0x060fe20000400200 */
[----:B------:R-:W1:Y:S01]  /*3740*/  MUFU.EX2 R11, R11 ;  /* 0x0000000b000b7308 */ /* 0x000e620000000800 */
[----:B------:R-:W-:Y:S02]  /*3750*/  FSETP.GE.AND P6, PT, |R6|, 9.010913848876953125, PT ;  /* 0x41102cb40600780b */ /* 0x000fe40003fc6200 */
[----:B------:R-:W-:Y:S02]  /*3760*/  FSETP.GE.AND P5, PT, |R7|, 9.010913848876953125, PT ;  /* 0x41102cb40700780b */ /* 0x000fe40003fa6200 */
[----:B------:R-:W-:-:S03]  /*3770*/  FSETP.GE.AND P4, PT, |R8|, 9.010913848876953125, PT ;  /* 0x41102cb40800780b */ /* 0x000fc60003f86200 */
[----:B------:R-:W2:Y:S01]  /*3780*/  MUFU.EX2 R14, R14 ;  /* 0x0000000e000e7308 */ /* 0x000ea20000000800 */
[----:B0-----:R-:W-:Y:S01]  /*3790*/  FADD R23, R0, 1 ;  /* 0x3f80000000177421 */ /* 0x001fe20000000000 */
[----:B------:R-:W-:Y:S01]  /*37a0*/  FFMA R0, R25, R10, 0.1331529766321182251 ;  /* 0x3e08594119007423 */ /* 0x000fe2000000000a */
[----:B------:R-:W-:-:S03]  /*37b0*/  FMUL R10, |R16|, 2.8853900432586669922 ;  /* 0x4038aa3b100a7820 */ /* 0x000fc60000400200 */
[----:B------:R-:W-:Y:S02]  /*37c0*/  FFMA R0, R25, R0, -0.33332768082618713379 ;  /* 0xbeaaa9ed19007423 */ /* 0x000fe40000000000 */
[----:B------:R-:W0:Y:S01]  /*37d0*/  MUFU.RCP R23, R23 ;  /* 0x0000001700177308 */ /* 0x000e220000001000 */
[----:B-1----:R-:W-:Y:S01]  /*37e0*/  FADD R21, R11, 1 ;  /* 0x3f8000000b157421 */ /* 0x002fe20000000000 */
[----:B------:R-:W-:Y:S01]  /*37f0*/  FFMA R25, R25, R0, RZ ;  /* 0x0000000019197223 */ /* 0x000fe200000000ff */
[----:B------:R-:W-:-:S04]  /*3800*/  FMUL R0, R3, R3 ;  /* 0x0000000303007220 */ /* 0x000fc80000400000 */
[----:B------:R-:W-:Y:S01]  /*3810*/  FFMA R27, R0, R13, -0.052303962409496307373 ;  /* 0xbd563cae001b7423 */ /* 0x000fe2000000000d */
[----:B------:R-:W1:Y:S01]  /*3820*/  MUFU.RCP R21, R21 ;  /* 0x0000001500157308 */ /* 0x000e620000001000 */
[----:B--2---:R-:W-:Y:S02]  /*3830*/  FADD R20, R14, 1 ;  /* 0x3f8000000e147421 */ /* 0x004fe40000000000 */
[----:B------:R-:W-:-:S04]  /*3840*/  FFMA R29, R0, R27, 0.1331529766321182251 ;  /* 0x3e085941001d7423 */ /* 0x000fc8000000001b */
[C---:B------:R-:W-:Y:S01]  /*3850*/  FFMA R29, R0.reuse, R29, -0.33332768082618713379 ;  /* 0xbeaaa9ed001d7423 */ /* 0x040fe2000000001d */
[----:B------:R2:W3:Y:S01]  /*3860*/  MUFU.EX2 R11, R22 ;  /* 0x00000016000b7308 */ /* 0x0004e20000000800 */
[----:B0-----:R-:W-:Y:S02]  /*3870*/  FFMA R23, R23, -2, R12 ;  /* 0xc000000017177823 */ /* 0x001fe4000000000c */
[----:B------:R-:W-:-:S03]  /*3880*/  FFMA R0, R0, R29, RZ ;  /* 0x0000001d00007223 */ /* 0x000fc600000000ff */
[----:B------:R-:W-:Y:S02]  /*3890*/  FSEL R23, R23, 1, !P0 ;  /* 0x3f80000017177808 */ /* 0x000fe40004000000 */
[----:B------:R-:W0:Y:S01]  /*38a0*/  MUFU.RCP R27, R20 ;  /* 0x00000014001b7308 */ /* 0x000e220000001000 */
[----:B-1----:R-:W-:Y:S01]  /*38b0*/  FFMA R21, R21, -2, R12 ;  /* 0xc000000015157823 */ /* 0x002fe2000000000c */
[--C-:B------:R-:W-:Y:S01]  /*38c0*/  LOP3.LUT R23, R23, 0x80000000, R2.reuse, 0xb8, !PT ;  /* 0x8000000017177812 */ /* 0x100fe200078eb802 */
[----:B------:R-:W-:Y:S01]  /*38d0*/  @!P1 FFMA R23, R2, R25, R2 ;  /* 0x0000001902179223 */ /* 0x000fe20000000002 */
[C---:B------:R-:W-:Y:S01]  /*38e0*/  FMUL R2, R18.reuse, R18 ;  /* 0x0000001212027220 */ /* 0x040fe20000400000 */
[----:B--2---:R-:W-:Y:S01]  /*38f0*/  FMUL R22, |R17|, 2.8853900432586669922 ;  /* 0x4038aa3b11167820 */ /* 0x004fe20000400200 */
[----:B------:R-:W-:Y:S02]  /*3900*/  FSEL R14, R21, 1, !P2 ;  /* 0x3f800000150e7808 */ /* 0x000fe40005000000 */
[----:B------:R-:W-:Y:S01]  /*3910*/  FSETP.GE.AND P1, PT, |R18|, 0.60000002384185791016, PT ;  /* 0x3f19999a1200780b */ /* 0x000fe20003f26200 */
[----:B---3--:R-:W-:Y:S01]  /*3920*/  FADD R11, R11, 1 ;  /* 0x3f8000000b0b7421 */ /* 0x008fe20000000000 */
[--C-:B------:R-:W-:Y:S01]  /*3930*/  LOP3.LUT R21, R14, 0x80000000, R3.reuse, 0xb8, !PT ;  /* 0x800000000e157812 */ /* 0x100fe200078eb803 */
[----:B------:R-:W-:Y:S01]  /*3940*/  @!P3 FFMA R21, R3, R0, R3 ;  /* 0x000000000315b223 */ /* 0x000fe20000000003 */
[----:B------:R-:W-:Y:S01]  /*3950*/  FFMA R3, R2, R13, -0.052303962409496307373 ;  /* 0xbd563cae02037423 */ /* 0x000fe2000000000d */
[----:B------:R-:W1:Y:S01]  /*3960*/  MUFU.EX2 R14, R22 ;  /* 0x00000016000e7308 */ /* 0x000e620000000800 */
[----:B------:R-:W-:Y:S01]  /*3970*/  FMUL R0, R19, R19 ;  /* 0x0000001313007220 */ /* 0x000fe20000400000 */
[----:B------:R-:W-:Y:S01]  /*3980*/  FSETP.GE.AND P0, PT, |R18|, 9.010913848876953125, PT ;  /* 0x41102cb41200780b */ /* 0x000fe20003f06200 */
[----:B------:R-:W-:Y:S01]  /*3990*/  FFMA R3, R2, R3, 0.1331529766321182251 ;  /* 0x3e08594102037423 */ /* 0x000fe20000000003 */
[----:B0-----:R-:W-:Y:S01]  /*39a0*/  FFMA R27, R27, -2, R12 ;  /* 0xc00000001b1b7823 */ /* 0x001fe2000000000c */
[----:B------:R-:W-:Y:S01]  /*39b0*/  FFMA R25, R0, R13, -0.052303962409496307373 ;  /* 0xbd563cae00197423 */ /* 0x000fe2000000000d */
[----:B------:R-:W-:Y:S01]  /*39c0*/  FSETP.GE.AND P3, PT, |R17|, 0.60000002384185791016, PT ;  /* 0x3f19999a1100780b */ /* 0x000fe20003f66200 */
[----:B------:R-:W-:Y:S01]  /*39d0*/  FFMA R29, R2, R3, -0.33332768082618713379 ;  /* 0xbeaaa9ed021d7423 */ /* 0x000fe20000000003 */
[----:B------:R-:W0:Y:S01]  /*39e0*/  MUFU.RCP R11, R11 ;  /* 0x0000000b000b7308 */ /* 0x000e220000001000 */
[----:B------:R-:W-:Y:S01]  /*39f0*/  FFMA R25, R0, R25, 0.1331529766321182251 ;  /* 0x3e08594100197423 */ /* 0x000fe20000000019 */
[----:B------:R-:W-:Y:S01]  /*3a00*/  FSEL R27, R27, 1, !P0 ;  /* 0x3f8000001b1b7808 */ /* 0x000fe20004000000 */
[----:B------:R-:W-:Y:S01]  /*3a10*/  FFMA R29, R2, R29, RZ ;  /* 0x0000001d021d7223 */ /* 0x000fe200000000ff */
[----:B------:R-:W-:Y:S01]  /*3a20*/  FSETP.GE.AND P0, PT, |R19|, 9.010913848876953125, PT ;  /* 0x41102cb41300780b */ /* 0x000fe20003f06200 */
[----:B------:R-:W-:Y:S01]  /*3a30*/  FFMA R20, R0, R25, -0.33332768082618713379 ;  /* 0xbeaaa9ed00147423 */ /* 0x000fe20000000019 */
[--C-:B------:R-:W-:Y:S01]  /*3a40*/  LOP3.LUT R25, R27, 0x80000000, R18.reuse, 0xb8, !PT ;  /* 0x800000001b197812 */ /* 0x100fe200078eb812 */
[----:B------:R-:W-:Y:S01]  /*3a50*/  @!P1 FFMA R25, R18, R29, R18 ;  /* 0x0000001d12199223 */ /* 0x000fe20000000012 */
[----:B------:R-:W2:Y:S01]  /*3a60*/  MUFU.EX2 R10, R10 ;  /* 0x0000000a000a7308 */ /* 0x000ea20000000800 */
[----:B------:R-:W-:Y:S01]  /*3a70*/  FFMA R20, R0, R20, RZ ;  /* 0x0000001400147223 */ /* 0x000fe200000000ff */
[----:B------:R-:W-:Y:S01]  /*3a80*/  FSETP.GE.AND P1, PT, |R19|, 0.60000002384185791016, PT ;  /* 0x3f19999a1300780b */ /* 0x000fe20003f26200 */
[----:B------:R-:W-:Y:S01]  /*3a90*/  FMUL R0, R16, R16 ;  /* 0x0000001010007220 */ /* 0x000fe20000400000 */
[----:B-1----:R-:W-:Y:S01]  /*3aa0*/  FADD R18, R14, 1 ;  /* 0x3f8000000e127421 */ /* 0x002fe20000000000 */
[----:B------:R-:W-:-:S02]  /*3ab0*/  FSETP.GE.AND P2, PT, |R17|, 9.010913848876953125, PT ;  /* 0x41102cb41100780b */ /* 0x000fc40003f46200 */
[C---:B------:R-:W-:Y:S01]  /*3ac0*/  FFMA R27, R0.reuse, R13, -0.052303962409496307373 ;  /* 0xbd563cae001b7423 */ /* 0x040fe2000000000d */
[----:B------:R1:W-:Y:S01]  /*3ad0*/  MUFU.EX2 R3, R24 ;  /* 0x0000001800037308 */ /* 0x0003e20000000800 */
[----:B0-----:R-:W-:Y:S02]  /*3ae0*/  FFMA R2, R11, -2, R12 ;  /* 0xc00000000b027823 */ /* 0x001fe4000000000c */
[----:B------:R-:W-:-:S03]  /*3af0*/  FFMA R14, R0, R27, 0.1331529766321182251 ;  /* 0x3e085941000e7423 */ /* 0x000fc6000000001b */
[----:B------:R-:W-:Y:S01]  /*3b00*/  FSEL R2, R2, 1, !P0 ;  /* 0x3f80000002027808 */ /* 0x000fe20004000000 */
[----:B------:R-:W-:Y:S01]  /*3b10*/  FFMA R14, R0, R14, -0.33332768082618713379 ;  /* 0xbeaaa9ed000e7423 */ /* 0x000fe2000000000e */
[----:B------:R-:W0:Y:S01]  /*3b20*/  MUFU.RCP R18, R18 ;  /* 0x0000001200127308 */ /* 0x000e220000001000 */
[----:B--2---:R-:W-:Y:S01]  /*3b30*/  FADD R22, R10, 1 ;  /* 0x3f8000000a167421 */ /* 0x004fe20000000000 */
[--C-:B------:R-:W-:Y:S01]  /*3b40*/  LOP3.LUT R27, R2, 0x80000000, R19.reuse, 0xb8, !PT ;  /* 0x80000000021b7812 */ /* 0x100fe200078eb813 */
[----:B------:R-:W-:Y:S01]  /*3b50*/  @!P1 FFMA R27, R19, R20, R19 ;  /* 0x00000014131b9223 */ /* 0x000fe20000000013 */
[----:B------:R-:W-:Y:S01]  /*3b60*/  FMUL R19, R17, R17 ;  /* 0x0000001111137220 */ /* 0x000fe20000400000 */
[----:B------:R-:W-:Y:S01]  /*3b70*/  FFMA R20, R0, R14, RZ ;  /* 0x0000000e00147223 */ /* 0x000fe200000000ff */
[----:B------:R-:W-:-:S04]  /*3b80*/  IMAD.WIDE.U32 R10, R15, 0x4, R4 ;  /* 0x000000040f0a7825 */ /* 0x000fc800078e0004 */
[----:B------:R-:W-:Y:S01]  /*3b90*/  FMUL R14, |R8|, 2.8853900432586669922 ;  /* 0x4038aa3b080e7820 */ /* 0x000fe20000400200 */
[----:B------:R2:W3:Y:S01]  /*3ba0*/  MUFU.RCP R29, R22 ;  /* 0x00000016001d7308 */ /* 0x0004e20000001000 */
[----:B------:R-:W-:Y:S01]  /*3bb0*/  FFMA R0, R19, R13, -0.052303962409496307373 ;  /* 0xbd563cae13007423 */ /* 0x000fe2000000000d */
[C---:B------:R-:W-:Y:S01]  /*3bc0*/  FSETP.GE.AND P1, PT, |R16|.reuse, 0.60000002384185791016, PT ;  /* 0x3f19999a1000780b */ /* 0x040fe20003f26200 */
[----:B------:R0:W-:Y:S01]  /*3bd0*/  STG.E desc[UR14][R10.64+0x12c0c], R21 ;  /* 0x012c0c150a007986 */ /* 0x0001e2000c10190e */
[----:B-1----:R-:W-:Y:S01]  /*3be0*/  FMUL R24, |R9|, 2.8853900432586669922 ;  /* 0x4038aa3b09187820 */ /* 0x002fe20000400200 */
[----:B------:R-:W-:Y:S01]  /*3bf0*/  FFMA R0, R19, R0, 0.1331529766321182251 ;  /* 0x3e08594113007423 */ /* 0x000fe20000000000 */
[----:B------:R-:W-:Y:S01]  /*3c00*/  FSETP.GE.AND P0, PT, |R16|, 9.010913848876953125, PT ;  /* 0x41102cb41000780b */ /* 0x000fe20003f06200 */
[----:B------:R1:W-:Y:S01]  /*3c10*/  STG.E desc[UR14][R10.64+0x12c00], R23 ;  /* 0x012c00170a007986 */ /* 0x0003e2000c10190e */
[----:B------:R-:W-:Y:S01]  /*3c20*/  MUFU.EX2 R14, R14 ;  /* 0x0000000e000e7308 */ /* 0x000fe20000000800 */
[----:B--2---:R-:W-:Y:S01]  /*3c30*/  FMUL R22, |R7|, 2.8853900432586669922 ;  /* 0x4038aa3b07167820 */ /* 0x004fe20000400200 */
[----:B------:R-:W-:Y:S01]  /*3c40*/  FFMA R0, R19, R0, -0.33332768082618713379 ;  /* 0xbeaaa9ed13007423 */ /* 0x000fe20000000000 */
[----:B------:R2:W-:Y:S01]  /*3c50*/  STG.E desc[UR14][R10.64+0x12c18], R25 ;  /* 0x012c18190a007986 */ /* 0x0005e2000c10190e */
[----:B------:R-:W-:-:S02]  /*3c60*/  IADD3 R15, PT, PT, R15, 0xf0, RZ ;  /* 0x000000f00f0f7810 */ /* 0x000fc40007ffe0ff */
[----:B------:R-:W-:Y:S01]  /*3c70*/  FFMA R0, R19, R0, RZ ;  /* 0x0000000013007223 */ /* 0x000fe200000000ff */
[--C-:B0-----:R-:W-:Y:S01]  /*3c80*/  FFMA R21, R18, -2, R12.reuse ;  /* 0xc000000012157823 */ /* 0x101fe2000000000c */
[----:B------:R0:W4:Y:S01]  /*3c90*/  MUFU.EX2 R2, R22 ;  /* 0x0000001600027308 */ /* 0x0001220000000800 */
[----:B---3--:R-:W-:Y:S01]  /*3ca0*/  FFMA R29, R29, -2, R12 ;  /* 0xc00000001d1d7823 */ /* 0x008fe2000000000c */
[----:B------:R3:W-:Y:S01]  /*3cb0*/  STG.E desc[UR14][R10.64+0x12c24], R27 ;  /* 0x012c241b0a007986 */ /* 0x0007e2000c10190e */
[----:B-1----:R-:W-:Y:S01]  /*3cc0*/  FADD R23, R3, 1 ;  /* 0x3f80000003177421 */ /* 0x002fe20000000000 */
[----:B------:R-:W-:Y:S02]  /*3cd0*/  FMUL R3, R6, R6 ;  /* 0x0000000606037220 */ /* 0x000fe40000400000 */
[----:B------:R-:W-:Y:S02]  /*3ce0*/  FSEL R29, R29, 1, !P0 ;  /* 0x3f8000001d1d7808 */ /* 0x000fe40004000000 */
[----:B------:R-:W1:Y:S01]  /*3cf0*/  MUFU.EX2 R18, R24 ;  /* 0x0000001800127308 */ /* 0x000e620000000800 */
[----:B0-----:R-:W-:-:S02]  /*3d00*/  FSEL R22, R21, 1, !P2 ;  /* 0x3f80000015167808 */ /* 0x001fc40005000000 */
[--C-:B------:R-:W-:Y:S01]  /*3d10*/  LOP3.LUT R29, R29, 0x80000000, R16.reuse, 0xb8, !PT ;  /* 0x800000001d1d7812 */ /* 0x100fe200078eb810 */
[----:B------:R-:W-:Y:S01]  /*3d20*/  @!P1 FFMA R29, R16, R20, R16 ;  /* 0x00000014101d9223 */ /* 0x000fe20000000010 */
[--C-:B------:R-:W-:Y:S01]  /*3d30*/  LOP3.LUT R21, R22, 0x80000000, R17.reuse, 0xb8, !PT ;  /* 0x8000000016157812 */ /* 0x100fe200078eb811 */
[----:B------:R-:W-:Y:S01]  /*3d40*/  @!P3 FFMA R21, R17, R0, R17 ;  /* 0x000000001115b223 */ /* 0x000fe20000000011 */
[----:B------:R-:W-:Y:S01]  /*3d50*/  FMUL R0, R8, R8 ;  /* 0x0000000808007220 */ /* 0x000fe20000400000 */
[----:B------:R0:W5:Y:S01]  /*3d60*/  MUFU.RCP R19, R23 ;  /* 0x0000001700137308 */ /* 0x0001620000001000 */
[----:B----4-:R-:W-:Y:S01]  /*3d70*/  FADD R16, R2, 1 ;  /* 0x3f80000002107421 */ /* 0x010fe20000000000 */
[----:B------:R-:W-:Y:S01]  /*3d80*/  FMUL R2, R7, R7 ;  /* 0x0000000707027220 */ /* 0x000fe20000400000 */
[-C--:B------:R-:W-:Y:S01]  /*3d90*/  FFMA R20, R0, R13.reuse, -0.052303962409496307373 ;  /* 0xbd563cae00147423 */ /* 0x080fe2000000000d */
[----:B------:R4:W-:Y:S01]  /*3da0*/  STG.E desc[UR14][R10.64+0x12c30], R29 ;  /* 0x012c301d0a007986 */ /* 0x0009e2000c10190e */
[----:B------:R-:W-:Y:S01]  /*3db0*/  FSETP.GE.AND P2, PT, |R6|, 0.60000002384185791016, PT ;  /* 0x3f19999a0600780b */ /* 0x000fe20003f46200 */
[----:B--2---:R-:W-:Y:S01]  /*3dc0*/  FFMA R25, R2, R13, -0.052303962409496307373 ;  /* 0xbd563cae02197423 */ /* 0x004fe2000000000d */
[----:B---3--:R-:W-:Y:S01]  /*3dd0*/  FFMA R27, R0, R20, 0.1331529766321182251 ;  /* 0x3e085941001b7423 */ /* 0x008fe20000000014 */
[----:B------:R-:W2:Y:S01]  /*3de0*/  MUFU.RCP R17, R16 ;  /* 0x0000001000117308 */ /* 0x000ea20000001000 */
[----:B0-----:R-:W-:Y:S01]  /*3df0*/  FADD R23, R14, 1 ;  /* 0x3f8000000e177421 */ /* 0x001fe20000000000 */
[----:B-1----:R-:W-:Y:S01]  /*3e00*/  FADD R18, R18, 1 ;  /* 0x3f80000012127421 */ /* 0x002fe20000000000 */
[C---:B------:R-:W-:Y:S01]  /*3e10*/  FFMA R25, R2.reuse, R25, 0.1331529766321182251 ;  /* 0x3e08594102197423 */ /* 0x040fe20000000019 */
[----:B------:R-:W-:Y:S01]  /*3e20*/  FFMA R14, R3, R13, -0.052303962409496307373 ;  /* 0xbd563cae030e7423 */ /* 0x000fe2000000000d */
[----:B------:R-:W-:Y:S01]  /*3e30*/  FSETP.GE.AND P1, PT, |R7|, 0.60000002384185791016, PT ;  /* 0x3f19999a0700780b */ /* 0x000fe20003f26200 */
[----:B------:R0:W-:Y:S01]  /*3e40*/  STG.E desc[UR14][R10.64+0x12c3c], R21 ;  /* 0x012c3c150a007986 */ /* 0x0001e2000c10190e */
[----:B------:R-:W-:Y:S01]  /*3e50*/  FFMA R25, R2, R25, -0.33332768082618713379 ;  /* 0xbeaaa9ed02197423 */ /* 0x000fe20000000019 */
[----:B----4-:R-:W-:Y:S01]  /*3e60*/  FFMA R29, R0, R27, -0.33332768082618713379 ;  /* 0xbeaaa9ed001d7423 */ /* 0x010fe2000000001b */
[----:B------:R-:W1:Y:S01]  /*3e70*/  MUFU.RCP R23, R23 ;  /* 0x0000001700177308 */ /* 0x000e620000001000 */
[----:B-----5:R-:W-:Y:S01]  /*3e80*/  FFMA R19, R19, -2, R12 ;  /* 0xc000000013137823 */ /* 0x020fe2000000000c */
[----:B------:R-:W-:Y:S01]  /*3e90*/  FFMA R2, R2, R25, RZ ;  /* 0x0000001902027223 */ /* 0x000fe200000000ff */
[----:B------:R-:W-:Y:S01]  /*3ea0*/  FFMA R25, R0, R29, RZ ;  /* 0x0000001d00197223 */ /* 0x000fe200000000ff */
[----:B------:R-:W-:Y:S01]  /*3eb0*/  FMUL R0, R9, R9 ;  /* 0x0000000909007220 */ /* 0x000fe20000400000 */
[----:B------:R-:W-:Y:S01]  /*3ec0*/  FFMA R14, R3, R14, 0.1331529766321182251 ;  /* 0x3e085941030e7423 */ /* 0x000fe2000000000e */
[----:B------:R-:W-:-:S02]  /*3ed0*/  FSEL R19, R19, 1, !P6 ;  /* 0x3f80000013137808 */ /* 0x000fc40007000000 */
[----:B------:R-:W3:Y:S01]  /*3ee0*/  MUFU.RCP R27, R18 ;  /* 0x00000012001b7308 */ /* 0x000ee20000001000 */
[----:B------:R-:W-:Y:S01]  /*3ef0*/  FFMA R29, R0, R13, -0.052303962409496307373 ;  /* 0xbd563cae001d7423 */ /* 0x000fe2000000000d */
[----:B------:R-:W-:Y:S01]  /*3f00*/  FSETP.GE.AND P0, PT, |R8|, 0.60000002384185791016, PT ;  /* 0x3f19999a0800780b */ /* 0x000fe20003f06200 */
[----:B------:R-:W-:Y:S01]  /*3f10*/  FFMA R14, R3, R14, -0.33332768082618713379 ;  /* 0xbeaaa9ed030e7423 */ /* 0x000fe2000000000e */
[----:B------:R-:W-:Y:S01]  /*3f20*/  FSETP.GE.AND P6, PT, |R9|, 0.60000002384185791016, PT ;  /* 0x3f19999a0900780b */ /* 0x000fe20003fc6200 */
[C---:B------:R-:W-:Y:S01]  /*3f30*/  FFMA R29, R0.reuse, R29, 0.1331529766321182251 ;  /* 0x3e085941001d7423 */ /* 0x040fe2000000001d */
[--C-:B--2---:R-:W-:Y:S01]  /*3f40*/  FFMA R17, R17, -2, R12.reuse ;  /* 0xc000000011117823 */ /* 0x104fe2000000000c */
[----:B------:R-:W-:Y:S01]  /*3f50*/  FSETP.GE.AND P3, PT, |R9|, 9.010913848876953125, PT ;  /* 0x41102cb40900780b */ /* 0x000fe20003f66200 */
[----:B------:R-:W-:Y:S01]  /*3f60*/  FFMA R3, R3, R14, RZ ;  /* 0x0000000e03037223 */ /* 0x000fe200000000ff */
[----:B-1----:R-:W-:Y:S01]  /*3f70*/  FFMA R23, R23, -2, R12 ;  /* 0xc000000017177823 */ /* 0x002fe2000000000c */
[----:B------:R-:W-:Y:S01]  /*3f80*/  FFMA R29, R0, R29, -0.33332768082618713379 ;  /* 0xbeaaa9ed001d7423 */ /* 0x000fe2000000001d */
[----:B------:R-:W-:-:S02]  /*3f90*/  FSEL R14, R17, 1, !P5 ;  /* 0x3f800000110e7808 */ /* 0x000fc40006800000 */
[--C-:B------:R-:W-:Y:S01]  /*3fa0*/  LOP3.LUT R19, R19, 0x80000000, R6.reuse, 0xb8, !PT ;  /* 0x8000000013137812 */ /* 0x100fe200078eb806 */
[----:B------:R-:W-:Y:S01]  /*3fb0*/  FFMA R0, R0, R29, RZ ;  /* 0x0000001d00007223 */ /* 0x000fe200000000ff */
[----:B------:R-:W-:Y:S01]  /*3fc0*/  FSEL R23, R23, 1, !P4 ;  /* 0x3f80000017177808 */ /* 0x000fe20006000000 */
[----:B------:R-:W-:Y:S01]  /*3fd0*/  @!P2 FFMA R19, R6, R3, R6 ;  /* 0x000000030613a223 */ /* 0x000fe20000000006 */
[----:B---3--:R-:W-:Y:S01]  /*3fe0*/  FFMA R27, R27, -2, R12 ;  /* 0xc00000001b1b7823 */ /* 0x008fe2000000000c */
[--C-:B------:R-:W-:Y:S01]  /*3ff0*/  LOP3.LUT R17, R14, 0x80000000, R7.reuse, 0xb8, !PT ;  /* 0x800000000e117812 */ /* 0x100fe200078eb807 */
[----:B------:R-:W-:Y:S01]  /*4000*/  @!P1 FFMA R17, R7, R2, R7 ;  /* 0x0000000207119223 */ /* 0x000fe20000000007 */
[--C-:B------:R-:W-:Y:S01]  /*4010*/  LOP3.LUT R23, R23, 0x80000000, R8.reuse, 0xb8, !PT ;  /* 0x8000000017177812 */ /* 0x100fe200078eb808 */
[----:B------:R-:W-:Y:S01]  /*4020*/  @!P0 FFMA R23, R8, R25, R8 ;  /* 0x0000001908178223 */ /* 0x000fe20000000008 */
[----:B------:R-:W-:Y:S01]  /*4030*/  FSEL R16, R27, 1, !P3 ;  /* 0x3f8000001b107808 */ /* 0x000fe20005800000 */
[----:B------:R0:W-:Y:S03]  /*4040*/  STG.E desc[UR14][R10.64+0x12c48], R19 ;  /* 0x012c48130a007986 */ /* 0x0001e6000c10190e */
[--C-:B------:R-:W-:Y:S01]  /*4050*/  LOP3.LUT R27, R16, 0x80000000, R9.reuse, 0xb8, !PT ;  /* 0x80000000101b7812 */ /* 0x100fe200078eb809 */
[----:B------:R-:W-:Y:S01]  /*4060*/  @!P6 FFMA R27, R9, R0, R9 ;  /* 0x00000000091be223 */ /* 0x000fe20000000009 */
[----:B------:R0:W-:Y:S04]  /*4070*/  STG.E desc[UR14][R10.64+0x12c54], R17 ;  /* 0x012c54110a007986 */ /* 0x0001e8000c10190e */
[----:B------:R0:W-:Y:S04]  /*4080*/  STG.E desc[UR14][R10.64+0x12c60], R23 ;  /* 0x012c60170a007986 */ /* 0x0001e8000c10190e */
[----:B------:R0:W-:Y:S01]  /*4090*/  STG.E desc[UR14][R10.64+0x12c6c], R27 ;  /* 0x012c6c1b0a007986 */ /* 0x0001e2000c10190e */
[----:B------:R-:W-:Y:S05]  /*40a0*/  BRA.U UP0, `(.L_x_17) ;  /* 0xfffffff500547547 */ /* 0x000fea000b83ffff */
[----:B------:R-:W-:Y:S05]  /*40b0*/  EXIT ;  /* 0x000000000000794d */ /* 0x000fea0003800000 */
.L_x_18:
[----:B------:R-:W-:-:S00]  /*40c0*/  BRA `(.L_x_18) ;  /* 0xfffffffc00fc7947 */ /* 0x000fc0000383ffff */
[----:B------:R-:W-:-:S00]  /*40d0*/  NOP ;  /* 0x0000000000007918 */ /* 0x000fc00000000000 */
        /* <DEDUP_REMOVED lines=10> */
.L_x_19:


//--------------------- .nv.shared.my_kernel_kernel0 --------------------------
	.section	.nv.shared.my_kernel_kernel0,"aw",@nobits
	.sectionflags	@""
	.align	4
.nv.shared.my_kernel_kernel0:
	.zero		16640


//--------------------- .nv.shared.reserved.0     --------------------------
	.section	.nv.shared.reserved.0,"aw",@nobits
	.weak		__nv_reservedSMEM_offset_0_alias
	.size		__nv_reservedSMEM_offset_0_alias, 0, 64
	.other		__nv_reservedSMEM_offset_0_alias,@"STO_CUDA_RESERVED_SHARED STV_DEFAULT"
__nv_reservedSMEM_offset_0_alias:
	.zero		0
	.zero		64


//--------------------- .nv.constant0.my_kernel_kernel0 --------------------------
	.section	.nv.constant0.my_kernel_kernel0,"a",@progbits
	.sectionflags	@""
	.align	4
.nv.constant0.my_kernel_kernel0:
	.zero		920


//--------------------- SYMBOLS --------------------------

	.type		.nv.reservedSmem.offset0,@object
	.size		.nv.reservedSmem.offset0,0x4
	.type		.nv.reservedSmem.cap,@object
	.size		.nv.reservedSmem.cap,0x4
